//
// Generated by NVIDIA NVVM Compiler
//
// Compiler Build ID: CL-36424714
// Cuda compilation tools, release 13.0, V13.0.88
// Based on NVVM 20.0.0
//

.version 9.0
.target sm_100
.address_size 64

	// .globl	_Z10mysgemm_v1iiifPfS_fS_
// _ZZ10mysgemm_v2iiifPfS_fS_E2As has been demoted
// _ZZ10mysgemm_v2iiifPfS_fS_E2Bs has been demoted
// _ZZ10mysgemm_v4ILi128ELi128ELi8ELi8ELi8EEviiifPfS0_fS0_E2As has been demoted
// _ZZ10mysgemm_v4ILi128ELi128ELi8ELi8ELi8EEviiifPfS0_fS0_E2Bs has been demoted

.visible .entry _Z10mysgemm_v1iiifPfS_fS_(
	.param .u32 _Z10mysgemm_v1iiifPfS_fS__param_0,
	.param .u32 _Z10mysgemm_v1iiifPfS_fS__param_1,
	.param .u32 _Z10mysgemm_v1iiifPfS_fS__param_2,
	.param .f32 _Z10mysgemm_v1iiifPfS_fS__param_3,
	.param .u64 .ptr .align 1 _Z10mysgemm_v1iiifPfS_fS__param_4,
	.param .u64 .ptr .align 1 _Z10mysgemm_v1iiifPfS_fS__param_5,
	.param .f32 _Z10mysgemm_v1iiifPfS_fS__param_6,
	.param .u64 .ptr .align 1 _Z10mysgemm_v1iiifPfS_fS__param_7
)
{
	.reg .pred 	%p<13>;
	.reg .b32 	%r<43>;
	.reg .b32 	%f<73>;
	.reg .b64 	%rd<53>;

	ld.param.u32 	%r20, [_Z10mysgemm_v1iiifPfS_fS__param_0];
	ld.param.u32 	%r18, [_Z10mysgemm_v1iiifPfS_fS__param_1];
	ld.param.u32 	%r19, [_Z10mysgemm_v1iiifPfS_fS__param_2];
	ld.param.f32 	%f13, [_Z10mysgemm_v1iiifPfS_fS__param_3];
	ld.param.u64 	%rd7, [_Z10mysgemm_v1iiifPfS_fS__param_4];
	ld.param.u64 	%rd8, [_Z10mysgemm_v1iiifPfS_fS__param_5];
	ld.param.f32 	%f14, [_Z10mysgemm_v1iiifPfS_fS__param_6];
	ld.param.u64 	%rd6, [_Z10mysgemm_v1iiifPfS_fS__param_7];
	cvta.to.global.u64 	%rd1, %rd8;
	cvta.to.global.u64 	%rd2, %rd7;
	mov.u32 	%r22, %ctaid.x;
	mov.u32 	%r23, %ntid.x;
	mov.u32 	%r24, %tid.x;
	mad.lo.s32 	%r1, %r22, %r23, %r24;
	mov.u32 	%r25, %ctaid.y;
	mov.u32 	%r26, %ntid.y;
	mov.u32 	%r27, %tid.y;
	mad.lo.s32 	%r28, %r25, %r26, %r27;
	setp.ge.s32 	%p1, %r1, %r18;
	setp.ge.s32 	%p2, %r28, %r20;
	or.pred  	%p3, %p1, %p2;
	@%p3 bra 	$L__BB0_14;
	setp.lt.s32 	%p4, %r19, 1;
	mov.f32 	%f72, 0f00000000;
	@%p4 bra 	$L__BB0_13;
	mul.lo.s32 	%r3, %r19, %r28;
	and.b32  	%r4, %r19, 7;
	setp.lt.u32 	%p5, %r19, 8;
	mov.f32 	%f72, 0f00000000;
	mov.b32 	%r41, 0;
	@%p5 bra 	$L__BB0_5;
	and.b32  	%r41, %r19, 2147483640;
	neg.s32 	%r39, %r41;
	shl.b32 	%r7, %r18, 3;
	mul.wide.u32 	%rd9, %r3, 4;
	add.s64 	%rd10, %rd9, %rd2;
	add.s64 	%rd52, %rd10, 16;
	mov.f32 	%f72, 0f00000000;
	mul.wide.s32 	%rd13, %r18, 4;
	mov.u32 	%r38, %r1;
$L__BB0_4:
	.pragma "nounroll";
	ld.global.f32 	%f19, [%rd52+-16];
	mul.wide.s32 	%rd11, %r38, 4;
	add.s64 	%rd12, %rd1, %rd11;
	ld.global.f32 	%f20, [%rd12];
	fma.rn.f32 	%f21, %f19, %f20, %f72;
	ld.global.f32 	%f22, [%rd52+-12];
	add.s64 	%rd14, %rd12, %rd13;
	ld.global.f32 	%f23, [%rd14];
	fma.rn.f32 	%f24, %f22, %f23, %f21;
	ld.global.f32 	%f25, [%rd52+-8];
	add.s64 	%rd15, %rd14, %rd13;
	ld.global.f32 	%f26, [%rd15];
	fma.rn.f32 	%f27, %f25, %f26, %f24;
	ld.global.f32 	%f28, [%rd52+-4];
	add.s64 	%rd16, %rd15, %rd13;
	ld.global.f32 	%f29, [%rd16];
	fma.rn.f32 	%f30, %f28, %f29, %f27;
	ld.global.f32 	%f31, [%rd52];
	add.s64 	%rd17, %rd16, %rd13;
	ld.global.f32 	%f32, [%rd17];
	fma.rn.f32 	%f33, %f31, %f32, %f30;
	ld.global.f32 	%f34, [%rd52+4];
	add.s64 	%rd18, %rd17, %rd13;
	ld.global.f32 	%f35, [%rd18];
	fma.rn.f32 	%f36, %f34, %f35, %f33;
	ld.global.f32 	%f37, [%rd52+8];
	add.s64 	%rd19, %rd18, %rd13;
	ld.global.f32 	%f38, [%rd19];
	fma.rn.f32 	%f39, %f37, %f38, %f36;
	ld.global.f32 	%f40, [%rd52+12];
	add.s64 	%rd20, %rd19, %rd13;
	ld.global.f32 	%f41, [%rd20];
	fma.rn.f32 	%f72, %f40, %f41, %f39;
	add.s32 	%r39, %r39, 8;
	add.s32 	%r38, %r38, %r7;
	add.s64 	%rd52, %rd52, 32;
	setp.ne.s32 	%p6, %r39, 0;
	@%p6 bra 	$L__BB0_4;
$L__BB0_5:
	setp.eq.s32 	%p7, %r4, 0;
	@%p7 bra 	$L__BB0_13;
	and.b32  	%r13, %r19, 3;
	setp.lt.u32 	%p8, %r4, 4;
	@%p8 bra 	$L__BB0_8;
	add.s32 	%r30, %r41, %r3;
	mul.wide.u32 	%rd21, %r30, 4;
	add.s64 	%rd22, %rd2, %rd21;
	ld.global.f32 	%f43, [%rd22];
	mad.lo.s32 	%r31, %r41, %r18, %r1;
	mul.wide.s32 	%rd23, %r31, 4;
	add.s64 	%rd24, %rd1, %rd23;
	ld.global.f32 	%f44, [%rd24];
	fma.rn.f32 	%f45, %f43, %f44, %f72;
	cvt.u64.u32 	%rd25, %r3;
	cvt.u64.u32 	%rd26, %r41;
	add.s64 	%rd27, %rd26, %rd25;
	shl.b64 	%rd28, %rd27, 2;
	add.s64 	%rd29, %rd2, %rd28;
	ld.global.f32 	%f46, [%rd29+4];
	mul.wide.s32 	%rd30, %r18, 4;
	add.s64 	%rd31, %rd24, %rd30;
	ld.global.f32 	%f47, [%rd31];
	fma.rn.f32 	%f48, %f46, %f47, %f45;
	ld.global.f32 	%f49, [%rd29+8];
	add.s64 	%rd32, %rd31, %rd30;
	ld.global.f32 	%f50, [%rd32];
	fma.rn.f32 	%f51, %f49, %f50, %f48;
	ld.global.f32 	%f52, [%rd29+12];
	add.s64 	%rd33, %rd32, %rd30;
	ld.global.f32 	%f53, [%rd33];
	fma.rn.f32 	%f72, %f52, %f53, %f51;
	add.s32 	%r41, %r41, 4;
$L__BB0_8:
	setp.eq.s32 	%p9, %r13, 0;
	@%p9 bra 	$L__BB0_13;
	setp.eq.s32 	%p10, %r13, 1;
	@%p10 bra 	$L__BB0_11;
	add.s32 	%r32, %r41, %r3;
	mul.wide.u32 	%rd34, %r32, 4;
	add.s64 	%rd35, %rd2, %rd34;
	ld.global.f32 	%f55, [%rd35];
	mad.lo.s32 	%r33, %r41, %r18, %r1;
	mul.wide.s32 	%rd36, %r33, 4;
	add.s64 	%rd37, %rd1, %rd36;
	ld.global.f32 	%f56, [%rd37];
	fma.rn.f32 	%f57, %f55, %f56, %f72;
	cvt.u64.u32 	%rd38, %r3;
	cvt.u64.u32 	%rd39, %r41;
	add.s64 	%rd40, %rd39, %rd38;
	shl.b64 	%rd41, %rd40, 2;
	add.s64 	%rd42, %rd2, %rd41;
	ld.global.f32 	%f58, [%rd42+4];
	mul.wide.s32 	%rd43, %r18, 4;
	add.s64 	%rd44, %rd37, %rd43;
	ld.global.f32 	%f59, [%rd44];
	fma.rn.f32 	%f72, %f58, %f59, %f57;
	add.s32 	%r41, %r41, 2;
$L__BB0_11:
	and.b32  	%r34, %r19, 1;
	setp.eq.b32 	%p11, %r34, 1;
	not.pred 	%p12, %p11;
	@%p12 bra 	$L__BB0_13;
	add.s32 	%r35, %r41, %r3;
	mul.wide.u32 	%rd45, %r35, 4;
	add.s64 	%rd46, %rd2, %rd45;
	ld.global.f32 	%f60, [%rd46];
	mad.lo.s32 	%r36, %r41, %r18, %r1;
	mul.wide.s32 	%rd47, %r36, 4;
	add.s64 	%rd48, %rd1, %rd47;
	ld.global.f32 	%f61, [%rd48];
	fma.rn.f32 	%f72, %f60, %f61, %f72;
$L__BB0_13:
	mad.lo.s32 	%r37, %r18, %r28, %r1;
	cvta.to.global.u64 	%rd49, %rd6;
	mul.wide.s32 	%rd50, %r37, 4;
	add.s64 	%rd51, %rd49, %rd50;
	ld.global.f32 	%f62, [%rd51];
	mul.f32 	%f63, %f14, %f62;
	fma.rn.f32 	%f64, %f13, %f72, %f63;
	st.global.f32 	[%rd51], %f64;
$L__BB0_14:
	ret;

}
	// .globl	_Z10mysgemm_v2iiifPfS_fS_
.visible .entry _Z10mysgemm_v2iiifPfS_fS_(
	.param .u32 _Z10mysgemm_v2iiifPfS_fS__param_0,
	.param .u32 _Z10mysgemm_v2iiifPfS_fS__param_1,
	.param .u32 _Z10mysgemm_v2iiifPfS_fS__param_2,
	.param .f32 _Z10mysgemm_v2iiifPfS_fS__param_3,
	.param .u64 .ptr .align 1 _Z10mysgemm_v2iiifPfS_fS__param_4,
	.param .u64 .ptr .align 1 _Z10mysgemm_v2iiifPfS_fS__param_5,
	.param .f32 _Z10mysgemm_v2iiifPfS_fS__param_6,
	.param .u64 .ptr .align 1 _Z10mysgemm_v2iiifPfS_fS__param_7
)
{
	.reg .pred 	%p<3>;
	.reg .b32 	%r<34>;
	.reg .b32 	%f<110>;
	.reg .b64 	%rd<27>;
	// demoted variable
	.shared .align 4 .b8 _ZZ10mysgemm_v2iiifPfS_fS_E2As[4096];
	// demoted variable
	.shared .align 4 .b8 _ZZ10mysgemm_v2iiifPfS_fS_E2Bs[4096];
	ld.param.u32 	%r12, [_Z10mysgemm_v2iiifPfS_fS__param_1];
	ld.param.u32 	%r13, [_Z10mysgemm_v2iiifPfS_fS__param_2];
	ld.param.f32 	%f4, [_Z10mysgemm_v2iiifPfS_fS__param_3];
	ld.param.u64 	%rd8, [_Z10mysgemm_v2iiifPfS_fS__param_4];
	ld.param.u64 	%rd9, [_Z10mysgemm_v2iiifPfS_fS__param_5];
	ld.param.f32 	%f5, [_Z10mysgemm_v2iiifPfS_fS__param_6];
	ld.param.u64 	%rd10, [_Z10mysgemm_v2iiifPfS_fS__param_7];
	mov.u32 	%r1, %ctaid.x;
	mov.u32 	%r14, %ctaid.y;
	mov.u32 	%r15, %tid.x;
	and.b32  	%r2, %r15, 31;
	mov.u32 	%r3, %tid.y;
	shl.b32 	%r4, %r14, 5;
	shl.b32 	%r5, %r1, 5;
	setp.lt.s32 	%p1, %r13, 1;
	mov.f32 	%f109, 0f00000000;
	@%p1 bra 	$L__BB1_3;
	mul.lo.s32 	%r17, %r4, %r13;
	shr.u32 	%r18, %r3, 5;
	mad.lo.s32 	%r19, %r13, %r18, %r1;
	and.b32  	%r20, %r3, 992;
	or.b32  	%r21, %r20, %r2;
	shl.b32 	%r22, %r21, 2;
	mov.u32 	%r23, _ZZ10mysgemm_v2iiifPfS_fS_E2As;
	add.s32 	%r6, %r23, %r22;
	mad.lo.s32 	%r24, %r12, %r18, %r2;
	mov.u32 	%r25, _ZZ10mysgemm_v2iiifPfS_fS_E2Bs;
	add.s32 	%r7, %r25, %r22;
	shl.b32 	%r26, %r12, 5;
	shl.b32 	%r27, %r3, 2;
	and.b32  	%r28, %r27, 3968;
	add.s32 	%r8, %r23, %r28;
	shl.b32 	%r29, %r2, 2;
	add.s32 	%r9, %r25, %r29;
	mul.wide.s32 	%rd11, %r17, 4;
	mul.wide.u32 	%rd12, %r19, 4;
	add.s64 	%rd13, %rd11, %rd12;
	cvta.to.global.u64 	%rd14, %rd8;
	add.s64 	%rd26, %rd14, %rd13;
	mul.wide.s32 	%rd15, %r24, 4;
	mul.wide.u32 	%rd16, %r5, 4;
	add.s64 	%rd17, %rd15, %rd16;
	cvta.to.global.u64 	%rd18, %rd9;
	add.s64 	%rd25, %rd18, %rd17;
	mul.wide.s32 	%rd3, %r26, 4;
	mov.f32 	%f109, 0f00000000;
	mov.b32 	%r33, 0;
$L__BB1_2:
	ld.global.f32 	%f8, [%rd26];
	st.shared.f32 	[%r6], %f8;
	ld.global.f32 	%f9, [%rd25];
	st.shared.f32 	[%r7], %f9;
	bar.sync 	0;
	ld.shared.f32 	%f10, [%r8];
	ld.shared.f32 	%f11, [%r9];
	fma.rn.f32 	%f12, %f10, %f11, %f109;
	ld.shared.f32 	%f13, [%r8+4];
	ld.shared.f32 	%f14, [%r9+128];
	fma.rn.f32 	%f15, %f13, %f14, %f12;
	ld.shared.f32 	%f16, [%r8+8];
	ld.shared.f32 	%f17, [%r9+256];
	fma.rn.f32 	%f18, %f16, %f17, %f15;
	ld.shared.f32 	%f19, [%r8+12];
	ld.shared.f32 	%f20, [%r9+384];
	fma.rn.f32 	%f21, %f19, %f20, %f18;
	ld.shared.f32 	%f22, [%r8+16];
	ld.shared.f32 	%f23, [%r9+512];
	fma.rn.f32 	%f24, %f22, %f23, %f21;
	ld.shared.f32 	%f25, [%r8+20];
	ld.shared.f32 	%f26, [%r9+640];
	fma.rn.f32 	%f27, %f25, %f26, %f24;
	ld.shared.f32 	%f28, [%r8+24];
	ld.shared.f32 	%f29, [%r9+768];
	fma.rn.f32 	%f30, %f28, %f29, %f27;
	ld.shared.f32 	%f31, [%r8+28];
	ld.shared.f32 	%f32, [%r9+896];
	fma.rn.f32 	%f33, %f31, %f32, %f30;
	ld.shared.f32 	%f34, [%r8+32];
	ld.shared.f32 	%f35, [%r9+1024];
	fma.rn.f32 	%f36, %f34, %f35, %f33;
	ld.shared.f32 	%f37, [%r8+36];
	ld.shared.f32 	%f38, [%r9+1152];
	fma.rn.f32 	%f39, %f37, %f38, %f36;
	ld.shared.f32 	%f40, [%r8+40];
	ld.shared.f32 	%f41, [%r9+1280];
	fma.rn.f32 	%f42, %f40, %f41, %f39;
	ld.shared.f32 	%f43, [%r8+44];
	ld.shared.f32 	%f44, [%r9+1408];
	fma.rn.f32 	%f45, %f43, %f44, %f42;
	ld.shared.f32 	%f46, [%r8+48];
	ld.shared.f32 	%f47, [%r9+1536];
	fma.rn.f32 	%f48, %f46, %f47, %f45;
	ld.shared.f32 	%f49, [%r8+52];
	ld.shared.f32 	%f50, [%r9+1664];
	fma.rn.f32 	%f51, %f49, %f50, %f48;
	ld.shared.f32 	%f52, [%r8+56];
	ld.shared.f32 	%f53, [%r9+1792];
	fma.rn.f32 	%f54, %f52, %f53, %f51;
	ld.shared.f32 	%f55, [%r8+60];
	ld.shared.f32 	%f56, [%r9+1920];
	fma.rn.f32 	%f57, %f55, %f56, %f54;
	ld.shared.f32 	%f58, [%r8+64];
	ld.shared.f32 	%f59, [%r9+2048];
	fma.rn.f32 	%f60, %f58, %f59, %f57;
	ld.shared.f32 	%f61, [%r8+68];
	ld.shared.f32 	%f62, [%r9+2176];
	fma.rn.f32 	%f63, %f61, %f62, %f60;
	ld.shared.f32 	%f64, [%r8+72];
	ld.shared.f32 	%f65, [%r9+2304];
	fma.rn.f32 	%f66, %f64, %f65, %f63;
	ld.shared.f32 	%f67, [%r8+76];
	ld.shared.f32 	%f68, [%r9+2432];
	fma.rn.f32 	%f69, %f67, %f68, %f66;
	ld.shared.f32 	%f70, [%r8+80];
	ld.shared.f32 	%f71, [%r9+2560];
	fma.rn.f32 	%f72, %f70, %f71, %f69;
	ld.shared.f32 	%f73, [%r8+84];
	ld.shared.f32 	%f74, [%r9+2688];
	fma.rn.f32 	%f75, %f73, %f74, %f72;
	ld.shared.f32 	%f76, [%r8+88];
	ld.shared.f32 	%f77, [%r9+2816];
	fma.rn.f32 	%f78, %f76, %f77, %f75;
	ld.shared.f32 	%f79, [%r8+92];
	ld.shared.f32 	%f80, [%r9+2944];
	fma.rn.f32 	%f81, %f79, %f80, %f78;
	ld.shared.f32 	%f82, [%r8+96];
	ld.shared.f32 	%f83, [%r9+3072];
	fma.rn.f32 	%f84, %f82, %f83, %f81;
	ld.shared.f32 	%f85, [%r8+100];
	ld.shared.f32 	%f86, [%r9+3200];
	fma.rn.f32 	%f87, %f85, %f86, %f84;
	ld.shared.f32 	%f88, [%r8+104];
	ld.shared.f32 	%f89, [%r9+3328];
	fma.rn.f32 	%f90, %f88, %f89, %f87;
	ld.shared.f32 	%f91, [%r8+108];
	ld.shared.f32 	%f92, [%r9+3456];
	fma.rn.f32 	%f93, %f91, %f92, %f90;
	ld.shared.f32 	%f94, [%r8+112];
	ld.shared.f32 	%f95, [%r9+3584];
	fma.rn.f32 	%f96, %f94, %f95, %f93;
	ld.shared.f32 	%f97, [%r8+116];
	ld.shared.f32 	%f98, [%r9+3712];
	fma.rn.f32 	%f99, %f97, %f98, %f96;
	ld.shared.f32 	%f100, [%r8+120];
	ld.shared.f32 	%f101, [%r9+3840];
	fma.rn.f32 	%f102, %f100, %f101, %f99;
	ld.shared.f32 	%f103, [%r8+124];
	ld.shared.f32 	%f104, [%r9+3968];
	fma.rn.f32 	%f109, %f103, %f104, %f102;
	add.s32 	%r33, %r33, 32;
	add.s64 	%rd26, %rd26, 128;
	add.s64 	%rd25, %rd25, %rd3;
	setp.lt.s32 	%p2, %r33, %r13;
	@%p2 bra 	$L__BB1_2;
$L__BB1_3:
	mad.lo.s32 	%r30, %r4, %r12, %r5;
	cvt.s64.s32 	%rd19, %r30;
	cvta.to.global.u64 	%rd20, %rd10;
	and.b32  	%r31, %r3, 992;
	or.b32  	%r32, %r31, %r2;
	cvt.u64.u32 	%rd21, %r32;
	add.s64 	%rd22, %rd19, %rd21;
	shl.b64 	%rd23, %rd22, 2;
	add.s64 	%rd24, %rd20, %rd23;
	ld.global.f32 	%f105, [%rd24];
	mul.f32 	%f106, %f5, %f105;
	fma.rn.f32 	%f107, %f4, %f109, %f106;
	st.global.f32 	[%rd24], %f107;
	ret;

}
	// .globl	_Z10mysgemm_v4ILi128ELi128ELi8ELi8ELi8EEviiifPfS0_fS0_
.visible .entry _Z10mysgemm_v4ILi128ELi128ELi8ELi8ELi8EEviiifPfS0_fS0_(
	.param .u32 _Z10mysgemm_v4ILi128ELi128ELi8ELi8ELi8EEviiifPfS0_fS0__param_0,
	.param .u32 _Z10mysgemm_v4ILi128ELi128ELi8ELi8ELi8EEviiifPfS0_fS0__param_1,
	.param .u32 _Z10mysgemm_v4ILi128ELi128ELi8ELi8ELi8EEviiifPfS0_fS0__param_2,
	.param .f32 _Z10mysgemm_v4ILi128ELi128ELi8ELi8ELi8EEviiifPfS0_fS0__param_3,
	.param .u64 .ptr .align 1 _Z10mysgemm_v4ILi128ELi128ELi8ELi8ELi8EEviiifPfS0_fS0__param_4,
	.param .u64 .ptr .align 1 _Z10mysgemm_v4ILi128ELi128ELi8ELi8ELi8EEviiifPfS0_fS0__param_5,
	.param .f32 _Z10mysgemm_v4ILi128ELi128ELi8ELi8ELi8EEviiifPfS0_fS0__param_6,
	.param .u64 .ptr .align 1 _Z10mysgemm_v4ILi128ELi128ELi8ELi8ELi8EEviiifPfS0_fS0__param_7
)
{
	.reg .pred 	%p<5>;
	.reg .b16 	%rs<5>;
	.reg .b32 	%r<107>;
	.reg .b32 	%f<418>;
	.reg .b64 	%rd<82>;
	// demoted variable
	.shared .align 4 .b8 _ZZ10mysgemm_v4ILi128ELi128ELi8ELi8ELi8EEviiifPfS0_fS0_E2As[4096];
	// demoted variable
	.shared .align 4 .b8 _ZZ10mysgemm_v4ILi128ELi128ELi8ELi8ELi8EEviiifPfS0_fS0_E2Bs[4096];
	ld.param.u32 	%r43, [_Z10mysgemm_v4ILi128ELi128ELi8ELi8ELi8EEviiifPfS0_fS0__param_2];
	ld.param.u64 	%rd3, [_Z10mysgemm_v4ILi128ELi128ELi8ELi8ELi8EEviiifPfS0_fS0__param_4];
	ld.param.u64 	%rd4, [_Z10mysgemm_v4ILi128ELi128ELi8ELi8ELi8EEviiifPfS0_fS0__param_5];
	mov.u32 	%r44, %ctaid.x;
	mov.u32 	%r45, %ctaid.y;
	mov.u32 	%r1, %tid.x;
	shl.b32 	%r2, %r45, 7;
	shl.b32 	%r3, %r44, 7;
	setp.lt.s32 	%p1, %r43, 1;
	@%p1 bra 	$L__BB2_5;
	ld.param.u32 	%r92, [_Z10mysgemm_v4ILi128ELi128ELi8ELi8ELi8EEviiifPfS0_fS0__param_1];
	cvta.to.global.u64 	%rd1, %rd4;
	cvt.u64.u32 	%rd2, %r3;
	shr.u32 	%r47, %r1, 7;
	and.b32  	%r48, %r1, 127;
	and.b32  	%r49, %r1, 7;
	shr.u32 	%r50, %r1, 3;
	cvta.to.global.u64 	%rd6, %rd3;
	mad.lo.s32 	%r51, %r50, %r43, %r49;
	mad.lo.s32 	%r52, %r43, %r2, %r51;
	mul.wide.u32 	%rd7, %r52, 4;
	add.s64 	%rd8, %rd6, %rd7;
	ld.global.f32 	%f1, [%rd8];
	mov.u32 	%r53, _ZZ10mysgemm_v4ILi128ELi128ELi8ELi8ELi8EEviiifPfS0_fS0_E2As;
	shl.b32 	%r54, %r1, 2;
	add.s32 	%r4, %r53, %r54;
	shl.b32 	%r55, %r43, 5;
	add.s32 	%r56, %r52, %r55;
	mul.wide.u32 	%rd9, %r56, 4;
	add.s64 	%rd10, %rd6, %rd9;
	ld.global.f32 	%f2, [%rd10];
	shl.b32 	%r57, %r43, 6;
	add.s32 	%r58, %r52, %r57;
	mul.wide.u32 	%rd11, %r58, 4;
	add.s64 	%rd12, %rd6, %rd11;
	ld.global.f32 	%f3, [%rd12];
	add.s32 	%r59, %r58, %r55;
	mul.wide.u32 	%rd13, %r59, 4;
	add.s64 	%rd14, %rd6, %rd13;
	ld.global.f32 	%f4, [%rd14];
	add.s32 	%r60, %r47, 2;
	mad.lo.s32 	%r5, %r92, %r60, %r48;
	shl.b32 	%r6, %r92, 4;
	add.s32 	%r61, %r47, 4;
	mad.lo.s32 	%r7, %r92, %r61, %r48;
	add.s32 	%r62, %r47, 6;
	mad.lo.s32 	%r8, %r92, %r62, %r48;
	or.b32  	%r63, %r47, 8;
	mad.lo.s32 	%r9, %r92, %r63, %r48;
	add.s32 	%r64, %r47, 10;
	mad.lo.s32 	%r10, %r92, %r64, %r48;
	add.s32 	%r65, %r47, 12;
	mad.lo.s32 	%r11, %r92, %r65, %r48;
	add.s32 	%r66, %r47, 14;
	mad.lo.s32 	%r12, %r92, %r66, %r48;
	mad.lo.s32 	%r13, %r92, %r47, %r48;
	shl.b32 	%r67, %r47, 9;
	and.b32  	%r68, %r54, 508;
	or.b32  	%r69, %r67, %r68;
	mov.u32 	%r70, _ZZ10mysgemm_v4ILi128ELi128ELi8ELi8ELi8EEviiifPfS0_fS0_E2Bs;
	add.s32 	%r71, %r69, %r70;
	add.s32 	%r14, %r71, 4096;
	mov.b32 	%r94, 0;
$L__BB2_2:
	st.shared.f32 	[%r4], %f1;
	st.shared.f32 	[%r4+1024], %f2;
	st.shared.f32 	[%r4+2048], %f3;
	st.shared.f32 	[%r4+3072], %f4;
	mov.b32 	%r104, 0;
	mov.u32 	%r95, %r14;
	mov.u32 	%r96, %r13;
	mov.u32 	%r97, %r12;
	mov.u32 	%r98, %r11;
	mov.u32 	%r99, %r10;
	mov.u32 	%r100, %r9;
	mov.u32 	%r101, %r8;
	mov.u32 	%r102, %r7;
	mov.u32 	%r103, %r5;
$L__BB2_3:
	cvt.s64.s32 	%rd15, %r96;
	add.s64 	%rd16, %rd15, %rd2;
	shl.b64 	%rd17, %rd16, 2;
	add.s64 	%rd18, %rd1, %rd17;
	ld.global.f32 	%f135, [%rd18];
	st.shared.f32 	[%r95+-4096], %f135;
	cvt.s64.s32 	%rd19, %r103;
	add.s64 	%rd20, %rd19, %rd2;
	shl.b64 	%rd21, %rd20, 2;
	add.s64 	%rd22, %rd1, %rd21;
	ld.global.f32 	%f136, [%rd22];
	st.shared.f32 	[%r95+-3072], %f136;
	cvt.s64.s32 	%rd23, %r102;
	add.s64 	%rd24, %rd23, %rd2;
	shl.b64 	%rd25, %rd24, 2;
	add.s64 	%rd26, %rd1, %rd25;
	ld.global.f32 	%f137, [%rd26];
	st.shared.f32 	[%r95+-2048], %f137;
	cvt.s64.s32 	%rd27, %r101;
	add.s64 	%rd28, %rd27, %rd2;
	shl.b64 	%rd29, %rd28, 2;
	add.s64 	%rd30, %rd1, %rd29;
	ld.global.f32 	%f138, [%rd30];
	st.shared.f32 	[%r95+-1024], %f138;
	cvt.s64.s32 	%rd31, %r100;
	add.s64 	%rd32, %rd31, %rd2;
	shl.b64 	%rd33, %rd32, 2;
	add.s64 	%rd34, %rd1, %rd33;
	ld.global.f32 	%f139, [%rd34];
	st.shared.f32 	[%r95], %f139;
	cvt.s64.s32 	%rd35, %r99;
	add.s64 	%rd36, %rd35, %rd2;
	shl.b64 	%rd37, %rd36, 2;
	add.s64 	%rd38, %rd1, %rd37;
	ld.global.f32 	%f140, [%rd38];
	st.shared.f32 	[%r95+1024], %f140;
	cvt.s64.s32 	%rd39, %r98;
	add.s64 	%rd40, %rd39, %rd2;
	shl.b64 	%rd41, %rd40, 2;
	add.s64 	%rd42, %rd1, %rd41;
	ld.global.f32 	%f141, [%rd42];
	st.shared.f32 	[%r95+2048], %f141;
	cvt.s64.s32 	%rd43, %r97;
	add.s64 	%rd44, %rd43, %rd2;
	shl.b64 	%rd45, %rd44, 2;
	add.s64 	%rd46, %rd1, %rd45;
	ld.global.f32 	%f142, [%rd46];
	st.shared.f32 	[%r95+3072], %f142;
	add.s32 	%r26, %r104, 16;
	add.s32 	%r103, %r103, %r6;
	add.s32 	%r102, %r102, %r6;
	add.s32 	%r101, %r101, %r6;
	add.s32 	%r100, %r100, %r6;
	add.s32 	%r99, %r99, %r6;
	add.s32 	%r98, %r98, %r6;
	add.s32 	%r97, %r97, %r6;
	add.s32 	%r96, %r96, %r6;
	add.s32 	%r95, %r95, 8192;
	setp.lt.u32 	%p2, %r104, 112;
	mov.u32 	%r104, %r26;
	@%p2 bra 	$L__BB2_3;
	add.s32 	%r94, %r94, 8;
	setp.lt.s32 	%p3, %r94, %r43;
	@%p3 bra 	$L__BB2_2;
$L__BB2_5:
	bar.sync 	0;
	cvt.u16.u32 	%rs1, %r1;
	and.b16  	%rs2, %rs1, 15;
	mul.wide.u16 	%r74, %rs2, 256;
	mov.u32 	%r75, _ZZ10mysgemm_v4ILi128ELi128ELi8ELi8ELi8EEviiifPfS0_fS0_E2As;
	add.s32 	%r76, %r74, %r75;
	add.s32 	%r105, %r76, 128;
	mov.f32 	%f354, 0f00000000;
	mov.b32 	%r106, 16;
	mul.wide.u16 	%r77, %rs2, 32;
	mov.u32 	%r78, _ZZ10mysgemm_v4ILi128ELi128ELi8ELi8ELi8EEviiifPfS0_fS0_E2Bs;
	add.s32 	%r79, %r78, %r77;
	mov.f32 	%f355, %f354;
	mov.f32 	%f356, %f354;
	mov.f32 	%f357, %f354;
	mov.f32 	%f358, %f354;
	mov.f32 	%f359, %f354;
	mov.f32 	%f360, %f354;
	mov.f32 	%f361, %f354;
	mov.f32 	%f362, %f354;
	mov.f32 	%f363, %f354;
	mov.f32 	%f364, %f354;
	mov.f32 	%f365, %f354;
	mov.f32 	%f366, %f354;
	mov.f32 	%f367, %f354;
	mov.f32 	%f368, %f354;
	mov.f32 	%f369, %f354;
	mov.f32 	%f370, %f354;
	mov.f32 	%f371, %f354;
	mov.f32 	%f372, %f354;
	mov.f32 	%f373, %f354;
	mov.f32 	%f374, %f354;
	mov.f32 	%f375, %f354;
	mov.f32 	%f376, %f354;
	mov.f32 	%f377, %f354;
	mov.f32 	%f378, %f354;
	mov.f32 	%f379, %f354;
	mov.f32 	%f380, %f354;
	mov.f32 	%f381, %f354;
	mov.f32 	%f382, %f354;
	mov.f32 	%f383, %f354;
	mov.f32 	%f384, %f354;
	mov.f32 	%f385, %f354;
	mov.f32 	%f386, %f354;
	mov.f32 	%f387, %f354;
	mov.f32 	%f388, %f354;
	mov.f32 	%f389, %f354;
	mov.f32 	%f390, %f354;
	mov.f32 	%f391, %f354;
	mov.f32 	%f392, %f354;
	mov.f32 	%f393, %f354;
	mov.f32 	%f394, %f354;
	mov.f32 	%f395, %f354;
	mov.f32 	%f396, %f354;
	mov.f32 	%f397, %f354;
	mov.f32 	%f398, %f354;
	mov.f32 	%f399, %f354;
	mov.f32 	%f400, %f354;
	mov.f32 	%f401, %f354;
	mov.f32 	%f402, %f354;
	mov.f32 	%f403, %f354;
	mov.f32 	%f404, %f354;
	mov.f32 	%f405, %f354;
	mov.f32 	%f406, %f354;
	mov.f32 	%f407, %f354;
	mov.f32 	%f408, %f354;
	mov.f32 	%f409, %f354;
	mov.f32 	%f410, %f354;
	mov.f32 	%f411, %f354;
	mov.f32 	%f412, %f354;
	mov.f32 	%f413, %f354;
	mov.f32 	%f414, %f354;
	mov.f32 	%f415, %f354;
	mov.f32 	%f416, %f354;
	mov.f32 	%f417, %f354;
$L__BB2_6:
	add.s32 	%r80, %r79, %r106;
	ld.shared.f32 	%f144, [%r105+-128];
	ld.shared.f32 	%f145, [%r80+-16];
	fma.rn.f32 	%f417, %f144, %f145, %f417;
	ld.shared.f32 	%f146, [%r80+-12];
	fma.rn.f32 	%f416, %f144, %f146, %f416;
	ld.shared.f32 	%f147, [%r80+-8];
	fma.rn.f32 	%f415, %f144, %f147, %f415;
	ld.shared.f32 	%f148, [%r80+-4];
	fma.rn.f32 	%f414, %f144, %f148, %f414;
	ld.shared.f32 	%f149, [%r80];
	fma.rn.f32 	%f413, %f144, %f149, %f413;
	ld.shared.f32 	%f150, [%r80+4];
	fma.rn.f32 	%f412, %f144, %f150, %f412;
	ld.shared.f32 	%f151, [%r80+8];
	fma.rn.f32 	%f411, %f144, %f151, %f411;
	ld.shared.f32 	%f152, [%r80+12];
	fma.rn.f32 	%f410, %f144, %f152, %f410;
	ld.shared.f32 	%f153, [%r105+-96];
	fma.rn.f32 	%f409, %f153, %f145, %f409;
	fma.rn.f32 	%f408, %f153, %f146, %f408;
	fma.rn.f32 	%f407, %f153, %f147, %f407;
	fma.rn.f32 	%f406, %f153, %f148, %f406;
	fma.rn.f32 	%f405, %f153, %f149, %f405;
	fma.rn.f32 	%f404, %f153, %f150, %f404;
	fma.rn.f32 	%f403, %f153, %f151, %f403;
	fma.rn.f32 	%f402, %f153, %f152, %f402;
	ld.shared.f32 	%f154, [%r105+-64];
	fma.rn.f32 	%f401, %f154, %f145, %f401;
	fma.rn.f32 	%f400, %f154, %f146, %f400;
	fma.rn.f32 	%f399, %f154, %f147, %f399;
	fma.rn.f32 	%f398, %f154, %f148, %f398;
	fma.rn.f32 	%f397, %f154, %f149, %f397;
	fma.rn.f32 	%f396, %f154, %f150, %f396;
	fma.rn.f32 	%f395, %f154, %f151, %f395;
	fma.rn.f32 	%f394, %f154, %f152, %f394;
	ld.shared.f32 	%f155, [%r105+-32];
	fma.rn.f32 	%f393, %f155, %f145, %f393;
	fma.rn.f32 	%f392, %f155, %f146, %f392;
	fma.rn.f32 	%f391, %f155, %f147, %f391;
	fma.rn.f32 	%f390, %f155, %f148, %f390;
	fma.rn.f32 	%f389, %f155, %f149, %f389;
	fma.rn.f32 	%f388, %f155, %f150, %f388;
	fma.rn.f32 	%f387, %f155, %f151, %f387;
	fma.rn.f32 	%f386, %f155, %f152, %f386;
	ld.shared.f32 	%f156, [%r105];
	fma.rn.f32 	%f385, %f156, %f145, %f385;
	fma.rn.f32 	%f384, %f156, %f146, %f384;
	fma.rn.f32 	%f383, %f156, %f147, %f383;
	fma.rn.f32 	%f382, %f156, %f148, %f382;
	fma.rn.f32 	%f381, %f156, %f149, %f381;
	fma.rn.f32 	%f380, %f156, %f150, %f380;
	fma.rn.f32 	%f379, %f156, %f151, %f379;
	fma.rn.f32 	%f378, %f156, %f152, %f378;
	ld.shared.f32 	%f157, [%r105+32];
	fma.rn.f32 	%f377, %f157, %f145, %f377;
	fma.rn.f32 	%f376, %f157, %f146, %f376;
	fma.rn.f32 	%f375, %f157, %f147, %f375;
	fma.rn.f32 	%f374, %f157, %f148, %f374;
	fma.rn.f32 	%f373, %f157, %f149, %f373;
	fma.rn.f32 	%f372, %f157, %f150, %f372;
	fma.rn.f32 	%f371, %f157, %f151, %f371;
	fma.rn.f32 	%f370, %f157, %f152, %f370;
	ld.shared.f32 	%f158, [%r105+64];
	fma.rn.f32 	%f369, %f158, %f145, %f369;
	fma.rn.f32 	%f368, %f158, %f146, %f368;
	fma.rn.f32 	%f367, %f158, %f147, %f367;
	fma.rn.f32 	%f366, %f158, %f148, %f366;
	fma.rn.f32 	%f365, %f158, %f149, %f365;
	fma.rn.f32 	%f364, %f158, %f150, %f364;
	fma.rn.f32 	%f363, %f158, %f151, %f363;
	fma.rn.f32 	%f362, %f158, %f152, %f362;
	ld.shared.f32 	%f159, [%r105+96];
	fma.rn.f32 	%f361, %f159, %f145, %f361;
	fma.rn.f32 	%f360, %f159, %f146, %f360;
	fma.rn.f32 	%f359, %f159, %f147, %f359;
	fma.rn.f32 	%f358, %f159, %f148, %f358;
	fma.rn.f32 	%f357, %f159, %f149, %f357;
	fma.rn.f32 	%f356, %f159, %f150, %f356;
	fma.rn.f32 	%f355, %f159, %f151, %f355;
	fma.rn.f32 	%f354, %f159, %f152, %f354;
	add.s32 	%r106, %r106, 512;
	add.s32 	%r105, %r105, 4;
	setp.ne.s32 	%p4, %r106, 4112;
	@%p4 bra 	$L__BB2_6;
	ld.param.u64 	%rd81, [_Z10mysgemm_v4ILi128ELi128ELi8ELi8ELi8EEviiifPfS0_fS0__param_7];
	ld.param.f32 	%f353, [_Z10mysgemm_v4ILi128ELi128ELi8ELi8ELi8EEviiifPfS0_fS0__param_6];
	ld.param.f32 	%f352, [_Z10mysgemm_v4ILi128ELi128ELi8ELi8ELi8EEviiifPfS0_fS0__param_3];
	ld.param.u32 	%r93, [_Z10mysgemm_v4ILi128ELi128ELi8ELi8ELi8EEviiifPfS0_fS0__param_1];
	shl.b32 	%r81, %r1, 3;
	and.b32  	%r82, %r81, 120;
	mad.lo.s32 	%r83, %r93, %r2, %r3;
	cvt.s64.s32 	%rd47, %r83;
	cvta.to.global.u64 	%rd48, %rd81;
	bar.sync 	0;
	mad.lo.s32 	%r84, %r82, %r93, %r82;
	cvt.s64.s32 	%rd49, %r84;
	add.s64 	%rd50, %rd49, %rd47;
	shl.b64 	%rd51, %rd50, 2;
	add.s64 	%rd52, %rd48, %rd51;
	ld.global.f32 	%f160, [%rd52];
	mul.f32 	%f161, %f353, %f160;
	fma.rn.f32 	%f162, %f352, %f417, %f161;
	st.global.f32 	[%rd52], %f162;
	ld.global.f32 	%f163, [%rd52+4];
	mul.f32 	%f164, %f353, %f163;
	fma.rn.f32 	%f165, %f352, %f416, %f164;
	st.global.f32 	[%rd52+4], %f165;
	ld.global.f32 	%f166, [%rd52+8];
	mul.f32 	%f167, %f353, %f166;
	fma.rn.f32 	%f168, %f352, %f415, %f167;
	st.global.f32 	[%rd52+8], %f168;
	ld.global.f32 	%f169, [%rd52+12];
	mul.f32 	%f170, %f353, %f169;
	fma.rn.f32 	%f171, %f352, %f414, %f170;
	st.global.f32 	[%rd52+12], %f171;
	ld.global.f32 	%f172, [%rd52+16];
	mul.f32 	%f173, %f353, %f172;
	fma.rn.f32 	%f174, %f352, %f413, %f173;
	st.global.f32 	[%rd52+16], %f174;
	ld.global.f32 	%f175, [%rd52+20];
	mul.f32 	%f176, %f353, %f175;
	fma.rn.f32 	%f177, %f352, %f412, %f176;
	st.global.f32 	[%rd52+20], %f177;
	ld.global.f32 	%f178, [%rd52+24];
	mul.f32 	%f179, %f353, %f178;
	fma.rn.f32 	%f180, %f352, %f411, %f179;
	st.global.f32 	[%rd52+24], %f180;
	ld.global.f32 	%f181, [%rd52+28];
	mul.f32 	%f182, %f353, %f181;
	fma.rn.f32 	%f183, %f352, %f410, %f182;
	st.global.f32 	[%rd52+28], %f183;
	add.s32 	%r85, %r84, %r93;
	cvt.s64.s32 	%rd53, %r85;
	add.s64 	%rd54, %rd53, %rd47;
	shl.b64 	%rd55, %rd54, 2;
	add.s64 	%rd56, %rd48, %rd55;
	ld.global.f32 	%f184, [%rd56];
	mul.f32 	%f185, %f353, %f184;
	fma.rn.f32 	%f186, %f352, %f409, %f185;
	st.global.f32 	[%rd56], %f186;
	ld.global.f32 	%f187, [%rd56+4];
	mul.f32 	%f188, %f353, %f187;
	fma.rn.f32 	%f189, %f352, %f408, %f188;
	st.global.f32 	[%rd56+4], %f189;
	ld.global.f32 	%f190, [%rd56+8];
	mul.f32 	%f191, %f353, %f190;
	fma.rn.f32 	%f192, %f352, %f407, %f191;
	st.global.f32 	[%rd56+8], %f192;
	ld.global.f32 	%f193, [%rd56+12];
	mul.f32 	%f194, %f353, %f193;
	fma.rn.f32 	%f195, %f352, %f406, %f194;
	st.global.f32 	[%rd56+12], %f195;
	ld.global.f32 	%f196, [%rd56+16];
	mul.f32 	%f197, %f353, %f196;
	fma.rn.f32 	%f198, %f352, %f405, %f197;
	st.global.f32 	[%rd56+16], %f198;
	ld.global.f32 	%f199, [%rd56+20];
	mul.f32 	%f200, %f353, %f199;
	fma.rn.f32 	%f201, %f352, %f404, %f200;
	st.global.f32 	[%rd56+20], %f201;
	ld.global.f32 	%f202, [%rd56+24];
	mul.f32 	%f203, %f353, %f202;
	fma.rn.f32 	%f204, %f352, %f403, %f203;
	st.global.f32 	[%rd56+24], %f204;
	ld.global.f32 	%f205, [%rd56+28];
	mul.f32 	%f206, %f353, %f205;
	fma.rn.f32 	%f207, %f352, %f402, %f206;
	st.global.f32 	[%rd56+28], %f207;
	add.s32 	%r86, %r85, %r93;
	cvt.s64.s32 	%rd57, %r86;
	add.s64 	%rd58, %rd57, %rd47;
	shl.b64 	%rd59, %rd58, 2;
	add.s64 	%rd60, %rd48, %rd59;
	ld.global.f32 	%f208, [%rd60];
	mul.f32 	%f209, %f353, %f208;
	fma.rn.f32 	%f210, %f352, %f401, %f209;
	st.global.f32 	[%rd60], %f210;
	ld.global.f32 	%f211, [%rd60+4];
	mul.f32 	%f212, %f353, %f211;
	fma.rn.f32 	%f213, %f352, %f400, %f212;
	st.global.f32 	[%rd60+4], %f213;
	ld.global.f32 	%f214, [%rd60+8];
	mul.f32 	%f215, %f353, %f214;
	fma.rn.f32 	%f216, %f352, %f399, %f215;
	st.global.f32 	[%rd60+8], %f216;
	ld.global.f32 	%f217, [%rd60+12];
	mul.f32 	%f218, %f353, %f217;
	fma.rn.f32 	%f219, %f352, %f398, %f218;
	st.global.f32 	[%rd60+12], %f219;
	ld.global.f32 	%f220, [%rd60+16];
	mul.f32 	%f221, %f353, %f220;
	fma.rn.f32 	%f222, %f352, %f397, %f221;
	st.global.f32 	[%rd60+16], %f222;
	ld.global.f32 	%f223, [%rd60+20];
	mul.f32 	%f224, %f353, %f223;
	fma.rn.f32 	%f225, %f352, %f396, %f224;
	st.global.f32 	[%rd60+20], %f225;
	ld.global.f32 	%f226, [%rd60+24];
	mul.f32 	%f227, %f353, %f226;
	fma.rn.f32 	%f228, %f352, %f395, %f227;
	st.global.f32 	[%rd60+24], %f228;
	ld.global.f32 	%f229, [%rd60+28];
	mul.f32 	%f230, %f353, %f229;
	fma.rn.f32 	%f231, %f352, %f394, %f230;
	st.global.f32 	[%rd60+28], %f231;
	add.s32 	%r87, %r86, %r93;
	cvt.s64.s32 	%rd61, %r87;
	add.s64 	%rd62, %rd61, %rd47;
	shl.b64 	%rd63, %rd62, 2;
	add.s64 	%rd64, %rd48, %rd63;
	ld.global.f32 	%f232, [%rd64];
	mul.f32 	%f233, %f353, %f232;
	fma.rn.f32 	%f234, %f352, %f393, %f233;
	st.global.f32 	[%rd64], %f234;
	ld.global.f32 	%f235, [%rd64+4];
	mul.f32 	%f236, %f353, %f235;
	fma.rn.f32 	%f237, %f352, %f392, %f236;
	st.global.f32 	[%rd64+4], %f237;
	ld.global.f32 	%f238, [%rd64+8];
	mul.f32 	%f239, %f353, %f238;
	fma.rn.f32 	%f240, %f352, %f391, %f239;
	st.global.f32 	[%rd64+8], %f240;
	ld.global.f32 	%f241, [%rd64+12];
	mul.f32 	%f242, %f353, %f241;
	fma.rn.f32 	%f243, %f352, %f390, %f242;
	st.global.f32 	[%rd64+12], %f243;
	ld.global.f32 	%f244, [%rd64+16];
	mul.f32 	%f245, %f353, %f244;
	fma.rn.f32 	%f246, %f352, %f389, %f245;
	st.global.f32 	[%rd64+16], %f246;
	ld.global.f32 	%f247, [%rd64+20];
	mul.f32 	%f248, %f353, %f247;
	fma.rn.f32 	%f249, %f352, %f388, %f248;
	st.global.f32 	[%rd64+20], %f249;
	ld.global.f32 	%f250, [%rd64+24];
	mul.f32 	%f251, %f353, %f250;
	fma.rn.f32 	%f252, %f352, %f387, %f251;
	st.global.f32 	[%rd64+24], %f252;
	ld.global.f32 	%f253, [%rd64+28];
	mul.f32 	%f254, %f353, %f253;
	fma.rn.f32 	%f255, %f352, %f386, %f254;
	st.global.f32 	[%rd64+28], %f255;
	add.s32 	%r88, %r87, %r93;
	cvt.s64.s32 	%rd65, %r88;
	add.s64 	%rd66, %rd65, %rd47;
	shl.b64 	%rd67, %rd66, 2;
	add.s64 	%rd68, %rd48, %rd67;
	ld.global.f32 	%f256, [%rd68];
	mul.f32 	%f257, %f353, %f256;
	fma.rn.f32 	%f258, %f352, %f385, %f257;
	st.global.f32 	[%rd68], %f258;
	ld.global.f32 	%f259, [%rd68+4];
	mul.f32 	%f260, %f353, %f259;
	fma.rn.f32 	%f261, %f352, %f384, %f260;
	st.global.f32 	[%rd68+4], %f261;
	ld.global.f32 	%f262, [%rd68+8];
	mul.f32 	%f263, %f353, %f262;
	fma.rn.f32 	%f264, %f352, %f383, %f263;
	st.global.f32 	[%rd68+8], %f264;
	ld.global.f32 	%f265, [%rd68+12];
	mul.f32 	%f266, %f353, %f265;
	fma.rn.f32 	%f267, %f352, %f382, %f266;
	st.global.f32 	[%rd68+12], %f267;
	ld.global.f32 	%f268, [%rd68+16];
	mul.f32 	%f269, %f353, %f268;
	fma.rn.f32 	%f270, %f352, %f381, %f269;
	st.global.f32 	[%rd68+16], %f270;
	ld.global.f32 	%f271, [%rd68+20];
	mul.f32 	%f272, %f353, %f271;
	fma.rn.f32 	%f273, %f352, %f380, %f272;
	st.global.f32 	[%rd68+20], %f273;
	ld.global.f32 	%f274, [%rd68+24];
	mul.f32 	%f275, %f353, %f274;
	fma.rn.f32 	%f276, %f352, %f379, %f275;
	st.global.f32 	[%rd68+24], %f276;
	ld.global.f32 	%f277, [%rd68+28];
	mul.f32 	%f278, %f353, %f277;
	fma.rn.f32 	%f279, %f352, %f378, %f278;
	st.global.f32 	[%rd68+28], %f279;
	add.s32 	%r89, %r88, %r93;
	cvt.s64.s32 	%rd69, %r89;
	add.s64 	%rd70, %rd69, %rd47;
	shl.b64 	%rd71, %rd70, 2;
	add.s64 	%rd72, %rd48, %rd71;
	ld.global.f32 	%f280, [%rd72];
	mul.f32 	%f281, %f353, %f280;
	fma.rn.f32 	%f282, %f352, %f377, %f281;
	st.global.f32 	[%rd72], %f282;
	ld.global.f32 	%f283, [%rd72+4];
	mul.f32 	%f284, %f353, %f283;
	fma.rn.f32 	%f285, %f352, %f376, %f284;
	st.global.f32 	[%rd72+4], %f285;
	ld.global.f32 	%f286, [%rd72+8];
	mul.f32 	%f287, %f353, %f286;
	fma.rn.f32 	%f288, %f352, %f375, %f287;
	st.global.f32 	[%rd72+8], %f288;
	ld.global.f32 	%f289, [%rd72+12];
	mul.f32 	%f290, %f353, %f289;
	fma.rn.f32 	%f291, %f352, %f374, %f290;
	st.global.f32 	[%rd72+12], %f291;
	ld.global.f32 	%f292, [%rd72+16];
	mul.f32 	%f293, %f353, %f292;
	fma.rn.f32 	%f294, %f352, %f373, %f293;
	st.global.f32 	[%rd72+16], %f294;
	ld.global.f32 	%f295, [%rd72+20];
	mul.f32 	%f296, %f353, %f295;
	fma.rn.f32 	%f297, %f352, %f372, %f296;
	st.global.f32 	[%rd72+20], %f297;
	ld.global.f32 	%f298, [%rd72+24];
	mul.f32 	%f299, %f353, %f298;
	fma.rn.f32 	%f300, %f352, %f371, %f299;
	st.global.f32 	[%rd72+24], %f300;
	ld.global.f32 	%f301, [%rd72+28];
	mul.f32 	%f302, %f353, %f301;
	fma.rn.f32 	%f303, %f352, %f370, %f302;
	st.global.f32 	[%rd72+28], %f303;
	add.s32 	%r90, %r89, %r93;
	cvt.s64.s32 	%rd73, %r90;
	add.s64 	%rd74, %rd73, %rd47;
	shl.b64 	%rd75, %rd74, 2;
	add.s64 	%rd76, %rd48, %rd75;
	ld.global.f32 	%f304, [%rd76];
	mul.f32 	%f305, %f353, %f304;
	fma.rn.f32 	%f306, %f352, %f369, %f305;
	st.global.f32 	[%rd76], %f306;
	ld.global.f32 	%f307, [%rd76+4];
	mul.f32 	%f308, %f353, %f307;
	fma.rn.f32 	%f309, %f352, %f368, %f308;
	st.global.f32 	[%rd76+4], %f309;
	ld.global.f32 	%f310, [%rd76+8];
	mul.f32 	%f311, %f353, %f310;
	fma.rn.f32 	%f312, %f352, %f367, %f311;
	st.global.f32 	[%rd76+8], %f312;
	ld.global.f32 	%f313, [%rd76+12];
	mul.f32 	%f314, %f353, %f313;
	fma.rn.f32 	%f315, %f352, %f366, %f314;
	st.global.f32 	[%rd76+12], %f315;
	ld.global.f32 	%f316, [%rd76+16];
	mul.f32 	%f317, %f353, %f316;
	fma.rn.f32 	%f318, %f352, %f365, %f317;
	st.global.f32 	[%rd76+16], %f318;
	ld.global.f32 	%f319, [%rd76+20];
	mul.f32 	%f320, %f353, %f319;
	fma.rn.f32 	%f321, %f352, %f364, %f320;
	st.global.f32 	[%rd76+20], %f321;
	ld.global.f32 	%f322, [%rd76+24];
	mul.f32 	%f323, %f353, %f322;
	fma.rn.f32 	%f324, %f352, %f363, %f323;
	st.global.f32 	[%rd76+24], %f324;
	ld.global.f32 	%f325, [%rd76+28];
	mul.f32 	%f326, %f353, %f325;
	fma.rn.f32 	%f327, %f352, %f362, %f326;
	st.global.f32 	[%rd76+28], %f327;
	add.s32 	%r91, %r90, %r93;
	cvt.s64.s32 	%rd77, %r91;
	add.s64 	%rd78, %rd77, %rd47;
	shl.b64 	%rd79, %rd78, 2;
	add.s64 	%rd80, %rd48, %rd79;
	ld.global.f32 	%f328, [%rd80];
	mul.f32 	%f329, %f353, %f328;
	fma.rn.f32 	%f330, %f352, %f361, %f329;
	st.global.f32 	[%rd80], %f330;
	ld.global.f32 	%f331, [%rd80+4];
	mul.f32 	%f332, %f353, %f331;
	fma.rn.f32 	%f333, %f352, %f360, %f332;
	st.global.f32 	[%rd80+4], %f333;
	ld.global.f32 	%f334, [%rd80+8];
	mul.f32 	%f335, %f353, %f334;
	fma.rn.f32 	%f336, %f352, %f359, %f335;
	st.global.f32 	[%rd80+8], %f336;
	ld.global.f32 	%f337, [%rd80+12];
	mul.f32 	%f338, %f353, %f337;
	fma.rn.f32 	%f339, %f352, %f358, %f338;
	st.global.f32 	[%rd80+12], %f339;
	ld.global.f32 	%f340, [%rd80+16];
	mul.f32 	%f341, %f353, %f340;
	fma.rn.f32 	%f342, %f352, %f357, %f341;
	st.global.f32 	[%rd80+16], %f342;
	ld.global.f32 	%f343, [%rd80+20];
	mul.f32 	%f344, %f353, %f343;
	fma.rn.f32 	%f345, %f352, %f356, %f344;
	st.global.f32 	[%rd80+20], %f345;
	ld.global.f32 	%f346, [%rd80+24];
	mul.f32 	%f347, %f353, %f346;
	fma.rn.f32 	%f348, %f352, %f355, %f347;
	st.global.f32 	[%rd80+24], %f348;
	ld.global.f32 	%f349, [%rd80+28];
	mul.f32 	%f350, %f353, %f349;
	fma.rn.f32 	%f351, %f352, %f354, %f350;
	st.global.f32 	[%rd80+28], %f351;
	ret;

}


// ===== COMPILED SASS (sm_100) =====

	.target	sm_100

	.elftype	@"ET_EXEC"


//--------------------- .note.nv.tkinfo           --------------------------
	.section	.note.nv.tkinfo,"",@"SHT_NOTE"
	.sectionflags	@"SHF_NOTE_NV_TKINFO"
	.tkinfo
        /*0018*/ 	.word	0x00000002
        /*0030*/ 	.string	""
        /*0030*/ 	.string	"ptxas"
        /*0030*/ 	.string	"Cuda compilation tools, release 13.0, V13.0.88"
        /*0030*/ 	.string	"Build cuda_13.0.r13.0/compiler.36424714_0"
        /*0030*/ 	.string	"-arch sm_100 -m 64 "



//--------------------- .note.nv.cuinfo           --------------------------
	.section	.note.nv.cuinfo,"",@"SHT_NOTE"
	.sectionflags	@"SHF_NOTE_NV_CUINFO"
        /*0018*/ 	.short	0x0002
        /*001a*/ 	.short	0x0064
        /*001c*/ 	.short	0x0082
	.zero		2


//--------------------- .nv.info                  --------------------------
	.section	.nv.info,"",@"SHT_CUDA_INFO"
	.align	4


	//----- nvinfo : EIATTR_REGCOUNT
	.align		4
        /*0000*/ 	.byte	0x04, 0x2f
        /*0002*/ 	.short	(.L_1 - .L_0)
	.align		4
.L_0:
        /*0004*/ 	.word	index@(_Z10mysgemm_v1iiifPfS_fS_)
        /*0008*/ 	.word	0x00000020


	//----- nvinfo : EIATTR_FRAME_SIZE
	.align		4
.L_1:
        /*000c*/ 	.byte	0x04, 0x11
        /*000e*/ 	.short	(.L_3 - .L_2)
	.align		4
.L_2:
        /*0010*/ 	.word	index@(_Z10mysgemm_v1iiifPfS_fS_)
        /*0014*/ 	.word	0x00000000


	//----- nvinfo : EIATTR_REGCOUNT
	.align		4
.L_3:
        /*0018*/ 	.byte	0x04, 0x2f
        /*001a*/ 	.short	(.L_5 - .L_4)
	.align		4
.L_4:
        /*001c*/ 	.word	index@(_Z10mysgemm_v2iiifPfS_fS_)
        /*0020*/ 	.word	0x00000020


	//----- nvinfo : EIATTR_FRAME_SIZE
	.align		4
.L_5:
        /*0024*/ 	.byte	0x04, 0x11
        /*0026*/ 	.short	(.L_7 - .L_6)
	.align		4
.L_6:
        /*0028*/ 	.word	index@(_Z10mysgemm_v2iiifPfS_fS_)
        /*002c*/ 	.word	0x00000000


	//----- nvinfo : EIATTR_REGCOUNT
	.align		4
.L_7:
        /*0030*/ 	.byte	0x04, 0x2f
        /*0032*/ 	.short	(.L_9 - .L_8)
	.align		4
.L_8:
        /*0034*/ 	.word	index@(_Z10mysgemm_v4ILi128ELi128ELi8ELi8ELi8EEviiifPfS0_fS0_)
        /*0038*/ 	.word	0x0000005a


	//----- nvinfo : EIATTR_FRAME_SIZE
	.align		4
.L_9:
        /*003c*/ 	.byte	0x04, 0x11
        /*003e*/ 	.short	(.L_11 - .L_10)
	.align		4
.L_10:
        /*0040*/ 	.word	index@(_Z10mysgemm_v4ILi128ELi128ELi8ELi8ELi8EEviiifPfS0_fS0_)
        /*0044*/ 	.word	0x00000000


	//----- nvinfo : EIATTR_MIN_STACK_SIZE
	.align		4
.L_11:
        /*0048*/ 	.byte	0x04, 0x12
        /*004a*/ 	.short	(.L_13 - .L_12)
	.align		4
.L_12:
        /*004c*/ 	.word	index@(_Z10mysgemm_v4ILi128ELi128ELi8ELi8ELi8EEviiifPfS0_fS0_)
        /*0050*/ 	.word	0x00000000


	//----- nvinfo : EIATTR_MIN_STACK_SIZE
	.align		4
.L_13:
        /*0054*/ 	.byte	0x04, 0x12
        /*0056*/ 	.short	(.L_15 - .L_14)
	.align		4
.L_14:
        /*0058*/ 	.word	index@(_Z10mysgemm_v2iiifPfS_fS_)
        /*005c*/ 	.word	0x00000000


	//----- nvinfo : EIATTR_MIN_STACK_SIZE
	.align		4
.L_15:
        /*0060*/ 	.byte	0x04, 0x12
        /*0062*/ 	.short	(.L_17 - .L_16)
	.align		4
.L_16:
        /*0064*/ 	.word	index@(_Z10mysgemm_v1iiifPfS_fS_)
        /*0068*/ 	.word	0x00000000
.L_17:


//--------------------- .nv.compat                --------------------------
	.section	.nv.compat,"",@"SHT_CUDA_COMPAT_INFO"
	.align	4
        /*0000*/ 	.byte	0x02, 0x09, 0x00, 0x00, 0x02, 0x02, 0x01, 0x00, 0x02, 0x05, 0x05, 0x00, 0x03, 0x07, 0x01, 0x01
        /*0010*/ 	.byte	0x02, 0x03, 0x00, 0x00, 0x02, 0x06, 0x01, 0x00, 0x04, 0x0b, 0x08, 0x00, 0x09, 0x00, 0x00, 0x00
        /*0020*/ 	.byte	0x00, 0x00, 0x00, 0x00


//--------------------- .nv.info._Z10mysgemm_v4ILi128ELi128ELi8ELi8ELi8EEviiifPfS0_fS0_ --------------------------
	.section	.nv.info._Z10mysgemm_v4ILi128ELi128ELi8ELi8ELi8EEviiifPfS0_fS0_,"",@"SHT_CUDA_INFO"
	.sectionflags	@""
	.align	4


	//----- nvinfo : EIATTR_CUDA_API_VERSION
	.align		4
        /*0000*/ 	.byte	0x04, 0x37
        /*0002*/ 	.short	(.L_19 - .L_18)
.L_18:
        /*0004*/ 	.word	0x00000082


	//----- nvinfo : EIATTR_KPARAM_INFO
	.align		4
.L_19:
        /*0008*/ 	.byte	0x04, 0x17
        /*000a*/ 	.short	(.L_21 - .L_20)
.L_20:
        /*000c*/ 	.word	0x00000000
        /*0010*/ 	.short	0x0007
        /*0012*/ 	.short	0x0028
        /*0014*/ 	.byte	0x00, 0xf5, 0x21, 0x00


	//----- nvinfo : EIATTR_KPARAM_INFO
	.align		4
.L_21:
        /*0018*/ 	.byte	0x04, 0x17
        /*001a*/ 	.short	(.L_23 - .L_22)
.L_22:
        /*001c*/ 	.word	0x00000000
        /*0020*/ 	.short	0x0006
        /*0022*/ 	.short	0x0020
        /*0024*/ 	.byte	0x00, 0xf0, 0x11, 0x00


	//----- nvinfo : EIATTR_KPARAM_INFO
	.align		4
.L_23:
        /*0028*/ 	.byte	0x04, 0x17
        /*002a*/ 	.short	(.L_25 - .L_24)
.L_24:
        /*002c*/ 	.word	0x00000000
        /*0030*/ 	.short	0x0005
        /*0032*/ 	.short	0x0018
        /*0034*/ 	.byte	0x00, 0xf5, 0x21, 0x00


	//----- nvinfo : EIATTR_KPARAM_INFO
	.align		4
.L_25:
        /*0038*/ 	.byte	0x04, 0x17
        /*003a*/ 	.short	(.L_27 - .L_26)
.L_26:
        /*003c*/ 	.word	0x00000000
        /*0040*/ 	.short	0x0004
        /*0042*/ 	.short	0x0010
        /*0044*/ 	.byte	0x00, 0xf5, 0x21, 0x00


	//----- nvinfo : EIATTR_KPARAM_INFO
	.align		4
.L_27:
        /*0048*/ 	.byte	0x04, 0x17
        /*004a*/ 	.short	(.L_29 - .L_28)
.L_28:
        /*004c*/ 	.word	0x00000000
        /*0050*/ 	.short	0x0003
        /*0052*/ 	.short	0x000c
        /*0054*/ 	.byte	0x00, 0xf0, 0x11, 0x00


	//----- nvinfo : EIATTR_KPARAM_INFO
	.align		4
.L_29:
        /*0058*/ 	.byte	0x04, 0x17
        /*005a*/ 	.short	(.L_31 - .L_30)
.L_30:
        /*005c*/ 	.word	0x00000000
        /*0060*/ 	.short	0x0002
        /*0062*/ 	.short	0x0008
        /*0064*/ 	.byte	0x00, 0xf0, 0x11, 0x00


	//----- nvinfo : EIATTR_KPARAM_INFO
	.align		4
.L_31:
        /*0068*/ 	.byte	0x04, 0x17
        /*006a*/ 	.short	(.L_33 - .L_32)
.L_32:
        /*006c*/ 	.word	0x00000000
        /*0070*/ 	.short	0x0001
        /*0072*/ 	.short	0x0004
        /*0074*/ 	.byte	0x00, 0xf0, 0x11, 0x00


	//----- nvinfo : EIATTR_KPARAM_INFO
	.align		4
.L_33:
        /*0078*/ 	.byte	0x04, 0x17
        /*007a*/ 	.short	(.L_35 - .L_34)
.L_34:
        /*007c*/ 	.word	0x00000000
        /*0080*/ 	.short	0x0000
        /*0082*/ 	.short	0x0000
        /*0084*/ 	.byte	0x00, 0xf0, 0x11, 0x00


	//----- nvinfo : EIATTR_SPARSE_MMA_MASK
	.align		4
.L_35:
        /*0088*/ 	.byte	0x03, 0x50
        /*008a*/ 	.short	0x0000


	//----- nvinfo : EIATTR_MAXREG_COUNT
	.align		4
        /*008c*/ 	.byte	0x03, 0x1b
        /*008e*/ 	.short	0x00ff


	//----- nvinfo : EIATTR_NUM_BARRIERS
	.align		4
        /*0090*/ 	.byte	0x02, 0x4c
        /*0092*/ 	.byte	0x01
	.zero		1


	//----- nvinfo : EIATTR_MERCURY_ISA_VERSION
	.align		4
        /*0094*/ 	.byte	0x03, 0x5f
        /*0096*/ 	.short	0x0101


	//----- nvinfo : EIATTR_VRC_CTA_INIT_COUNT
	.align		4
        /*0098*/ 	.byte	0x02, 0x4a
	.zero		1
	.zero		1


	//----- nvinfo : EIATTR_EXIT_INSTR_OFFSETS
	.align		4
        /*009c*/ 	.byte	0x04, 0x1c
        /*009e*/ 	.short	(.L_37 - .L_36)


	//   ....[0]....
.L_36:
        /*00a0*/ 	.word	0x00002380


	//----- nvinfo : EIATTR_CBANK_PARAM_SIZE
	.align		4
.L_37:
        /*00a4*/ 	.byte	0x03, 0x19
        /*00a6*/ 	.short	0x0030


	//----- nvinfo : EIATTR_PARAM_CBANK
	.align		4
        /*00a8*/ 	.byte	0x04, 0x0a
        /*00aa*/ 	.short	(.L_39 - .L_38)
	.align		4
.L_38:
        /*00ac*/ 	.word	index@(.nv.constant0._Z10mysgemm_v4ILi128ELi128ELi8ELi8ELi8EEviiifPfS0_fS0_)
        /*00b0*/ 	.short	0x0380
        /*00b2*/ 	.short	0x0030


	//----- nvinfo : EIATTR_SW_WAR
	.align		4
.L_39:
        /*00b4*/ 	.byte	0x04, 0x36
        /*00b6*/ 	.short	(.L_41 - .L_40)
.L_40:
        /*00b8*/ 	.word	0x00000008
.L_41:


//--------------------- .nv.info._Z10mysgemm_v2iiifPfS_fS_ --------------------------
	.section	.nv.info._Z10mysgemm_v2iiifPfS_fS_,"",@"SHT_CUDA_INFO"
	.sectionflags	@""
	.align	4


	//----- nvinfo : EIATTR_CUDA_API_VERSION
	.align		4
        /*0000*/ 	.byte	0x04, 0x37
        /*0002*/ 	.short	(.L_43 - .L_42)
.L_42:
        /*0004*/ 	.word	0x00000082


	//----- nvinfo : EIATTR_KPARAM_INFO
	.align		4
.L_43:
        /*0008*/ 	.byte	0x04, 0x17
        /*000a*/ 	.short	(.L_45 - .L_44)
.L_44:
        /*000c*/ 	.word	0x00000000
        /*0010*/ 	.short	0x0007
        /*0012*/ 	.short	0x0028
        /*0014*/ 	.byte	0x00, 0xf5, 0x21, 0x00


	//----- nvinfo : EIATTR_KPARAM_INFO
	.align		4
.L_45:
        /*0018*/ 	.byte	0x04, 0x17
        /*001a*/ 	.short	(.L_47 - .L_46)
.L_46:
        /*001c*/ 	.word	0x00000000
        /*0020*/ 	.short	0x0006
        /*0022*/ 	.short	0x0020
        /*0024*/ 	.byte	0x00, 0xf0, 0x11, 0x00


	//----- nvinfo : EIATTR_KPARAM_INFO
	.align		4
.L_47:
        /*0028*/ 	.byte	0x04, 0x17
        /*002a*/ 	.short	(.L_49 - .L_48)
.L_48:
        /*002c*/ 	.word	0x00000000
        /*0030*/ 	.short	0x0005
        /*0032*/ 	.short	0x0018
        /*0034*/ 	.byte	0x00, 0xf5, 0x21, 0x00


	//----- nvinfo : EIATTR_KPARAM_INFO
	.align		4
.L_49:
        /*0038*/ 	.byte	0x04, 0x17
        /*003a*/ 	.short	(.L_51 - .L_50)
.L_50:
        /*003c*/ 	.word	0x00000000
        /*0040*/ 	.short	0x0004
        /*0042*/ 	.short	0x0010
        /*0044*/ 	.byte	0x00, 0xf5, 0x21, 0x00


	//----- nvinfo : EIATTR_KPARAM_INFO
	.align		4
.L_51:
        /*0048*/ 	.byte	0x04, 0x17
        /*004a*/ 	.short	(.L_53 - .L_52)
.L_52:
        /*004c*/ 	.word	0x00000000
        /*0050*/ 	.short	0x0003
        /*0052*/ 	.short	0x000c
        /*0054*/ 	.byte	0x00, 0xf0, 0x11, 0x00


	//----- nvinfo : EIATTR_KPARAM_INFO
	.align		4
.L_53:
        /*0058*/ 	.byte	0x04, 0x17
        /*005a*/ 	.short	(.L_55 - .L_54)
.L_54:
        /*005c*/ 	.word	0x00000000
        /*0060*/ 	.short	0x0002
        /*0062*/ 	.short	0x0008
        /*0064*/ 	.byte	0x00, 0xf0, 0x11, 0x00


	//----- nvinfo : EIATTR_KPARAM_INFO
	.align		4
.L_55:
        /*0068*/ 	.byte	0x04, 0x17
        /*006a*/ 	.short	(.L_57 - .L_56)
.L_56:
        /*006c*/ 	.word	0x00000000
        /*0070*/ 	.short	0x0001
        /*0072*/ 	.short	0x0004
        /*0074*/ 	.byte	0x00, 0xf0, 0x11, 0x00


	//----- nvinfo : EIATTR_KPARAM_INFO
	.align		4
.L_57:
        /*0078*/ 	.byte	0x04, 0x17
        /*007a*/ 	.short	(.L_59 - .L_58)
.L_58:
        /*007c*/ 	.word	0x00000000
        /*0080*/ 	.short	0x0000
        /*0082*/ 	.short	0x0000
        /*0084*/ 	.byte	0x00, 0xf0, 0x11, 0x00


	//----- nvinfo : EIATTR_SPARSE_MMA_MASK
	.align		4
.L_59:
        /*0088*/ 	.byte	0x03, 0x50
        /*008a*/ 	.short	0x0000


	//----- nvinfo : EIATTR_MAXREG_COUNT
	.align		4
        /*008c*/ 	.byte	0x03, 0x1b
        /*008e*/ 	.short	0x00ff


	//----- nvinfo : EIATTR_NUM_BARRIERS
	.align		4
        /*0090*/ 	.byte	0x02, 0x4c
        /*0092*/ 	.byte	0x01
	.zero		1


	//----- nvinfo : EIATTR_MERCURY_ISA_VERSION
	.align		4
        /*0094*/ 	.byte	0x03, 0x5f
        /*0096*/ 	.short	0x0101


	//----- nvinfo : EIATTR_VRC_CTA_INIT_COUNT
	.align		4
        /*0098*/ 	.byte	0x02, 0x4a
	.zero		1
	.zero		1


	//----- nvinfo : EIATTR_EXIT_INSTR_OFFSETS
	.align		4
        /*009c*/ 	.byte	0x04, 0x1c
        /*009e*/ 	.short	(.L_61 - .L_60)


	//   ....[0]....
.L_60:
        /*00a0*/ 	.word	0x000008c0


	//----- nvinfo : EIATTR_CBANK_PARAM_SIZE
	.align		4
.L_61:
        /*00a4*/ 	.byte	0x03, 0x19
        /*00a6*/ 	.short	0x0030


	//----- nvinfo : EIATTR_PARAM_CBANK
	.align		4
        /*00a8*/ 	.byte	0x04, 0x0a
        /*00aa*/ 	.short	(.L_63 - .L_62)
	.align		4
.L_62:
        /*00ac*/ 	.word	index@(.nv.constant0._Z10mysgemm_v2iiifPfS_fS_)
        /*00b0*/ 	.short	0x0380
        /*00b2*/ 	.short	0x0030


	//----- nvinfo : EIATTR_SW_WAR
	.align		4
.L_63:
        /*00b4*/ 	.byte	0x04, 0x36
        /*00b6*/ 	.short	(.L_65 - .L_64)
.L_64:
        /*00b8*/ 	.word	0x00000008
.L_65:


//--------------------- .nv.info._Z10mysgemm_v1iiifPfS_fS_ --------------------------
	.section	.nv.info._Z10mysgemm_v1iiifPfS_fS_,"",@"SHT_CUDA_INFO"
	.sectionflags	@""
	.align	4


	//----- nvinfo : EIATTR_CUDA_API_VERSION
	.align		4
        /*0000*/ 	.byte	0x04, 0x37
        /*0002*/ 	.short	(.L_67 - .L_66)
.L_66:
        /*0004*/ 	.word	0x00000082


	//----- nvinfo : EIATTR_KPARAM_INFO
	.align		4
.L_67:
        /*0008*/ 	.byte	0x04, 0x17
        /*000a*/ 	.short	(.L_69 - .L_68)
.L_68:
        /*000c*/ 	.word	0x00000000
        /*0010*/ 	.short	0x0007
        /*0012*/ 	.short	0x0028
        /*0014*/ 	.byte	0x00, 0xf5, 0x21, 0x00


	//----- nvinfo : EIATTR_KPARAM_INFO
	.align		4
.L_69:
        /*0018*/ 	.byte	0x04, 0x17
        /*001a*/ 	.short	(.L_71 - .L_70)
.L_70:
        /*001c*/ 	.word	0x00000000
        /*0020*/ 	.short	0x0006
        /*0022*/ 	.short	0x0020
        /*0024*/ 	.byte	0x00, 0xf0, 0x11, 0x00


	//----- nvinfo : EIATTR_KPARAM_INFO
	.align		4
.L_71:
        /*0028*/ 	.byte	0x04, 0x17
        /*002a*/ 	.short	(.L_73 - .L_72)
.L_72:
        /*002c*/ 	.word	0x00000000
        /*0030*/ 	.short	0x0005
        /*0032*/ 	.short	0x0018
        /*0034*/ 	.byte	0x00, 0xf5, 0x21, 0x00


	//----- nvinfo : EIATTR_KPARAM_INFO
	.align		4
.L_73:
        /*0038*/ 	.byte	0x04, 0x17
        /*003a*/ 	.short	(.L_75 - .L_74)
.L_74:
        /*003c*/ 	.word	0x00000000
        /*0040*/ 	.short	0x0004
        /*0042*/ 	.short	0x0010
        /*0044*/ 	.byte	0x00, 0xf5, 0x21, 0x00


	//----- nvinfo : EIATTR_KPARAM_INFO
	.align		4
.L_75:
        /*0048*/ 	.byte	0x04, 0x17
        /*004a*/ 	.short	(.L_77 - .L_76)
.L_76:
        /*004c*/ 	.word	0x00000000
        /*0050*/ 	.short	0x0003
        /*0052*/ 	.short	0x000c
        /*0054*/ 	.byte	0x00, 0xf0, 0x11, 0x00


	//----- nvinfo : EIATTR_KPARAM_INFO
	.align		4
.L_77:
        /*0058*/ 	.byte	0x04, 0x17
        /*005a*/ 	.short	(.L_79 - .L_78)
.L_78:
        /*005c*/ 	.word	0x00000000
        /*0060*/ 	.short	0x0002
        /*0062*/ 	.short	0x0008
        /*0064*/ 	.byte	0x00, 0xf0, 0x11, 0x00


	//----- nvinfo : EIATTR_KPARAM_INFO
	.align		4
.L_79:
        /*0068*/ 	.byte	0x04, 0x17
        /*006a*/ 	.short	(.L_81 - .L_80)
.L_80:
        /*006c*/ 	.word	0x00000000
        /*0070*/ 	.short	0x0001
        /*0072*/ 	.short	0x0004
        /*0074*/ 	.byte	0x00, 0xf0, 0x11, 0x00


	//----- nvinfo : EIATTR_KPARAM_INFO
	.align		4
.L_81:
        /*0078*/ 	.byte	0x04, 0x17
        /*007a*/ 	.short	(.L_83 - .L_82)
.L_82:
        /*007c*/ 	.word	0x00000000
        /*0080*/ 	.short	0x0000
        /*0082*/ 	.short	0x0000
        /*0084*/ 	.byte	0x00, 0xf0, 0x11, 0x00


	//----- nvinfo : EIATTR_SPARSE_MMA_MASK
	.align		4
.L_83:
        /*0088*/ 	.byte	0x03, 0x50
        /*008a*/ 	.short	0x0000


	//----- nvinfo : EIATTR_MAXREG_COUNT
	.align		4
        /*008c*/ 	.byte	0x03, 0x1b
        /*008e*/ 	.short	0x00ff


	//----- nvinfo : EIATTR_MERCURY_ISA_VERSION
	.align		4
        /*0090*/ 	.byte	0x03, 0x5f
        /*0092*/ 	.short	0x0101


	//----- nvinfo : EIATTR_VRC_CTA_INIT_COUNT
	.align		4
        /*0094*/ 	.byte	0x02, 0x4a
	.zero		1
	.zero		1


	//----- nvinfo : EIATTR_EXIT_INSTR_OFFSETS
	.align		4
        /*0098*/ 	.byte	0x04, 0x1c
        /*009a*/ 	.short	(.L_85 - .L_84)


	//   ....[0]....
.L_84:
        /*009c*/ 	.word	0x000000c0


	//   ....[1]....
        /*00a0*/ 	.word	0x00000930


	//----- nvinfo : EIATTR_CBANK_PARAM_SIZE
	.align		4
.L_85:
        /*00a4*/ 	.byte	0x03, 0x19
        /*00a6*/ 	.short	0x0030


	//----- nvinfo : EIATTR_PARAM_CBANK
	.align		4
        /*00a8*/ 	.byte	0x04, 0x0a
        /*00aa*/ 	.short	(.L_87 - .L_86)
	.align		4
.L_86:
        /*00ac*/ 	.word	index@(.nv.constant0._Z10mysgemm_v1iiifPfS_fS_)
        /*00b0*/ 	.short	0x0380
        /*00b2*/ 	.short	0x0030


	//----- nvinfo : EIATTR_SW_WAR
	.align		4
.L_87:
        /*00b4*/ 	.byte	0x04, 0x36
        /*00b6*/ 	.short	(.L_89 - .L_88)
.L_88:
        /*00b8*/ 	.word	0x00000008
.L_89:


//--------------------- .nv.callgraph             --------------------------
	.section	.nv.callgraph,"",@"SHT_CUDA_CALLGRAPH"
	.align	4
	.sectionentsize	8
	.align		4
        /*0000*/ 	.word	0x00000000
	.align		4
        /*0004*/ 	.word	0xffffffff
	.align		4
        /*0008*/ 	.word	0x00000000
	.align		4
        /*000c*/ 	.word	0xfffffffe
	.align		4
        /*0010*/ 	.word	0x00000000
	.align		4
        /*0014*/ 	.word	0xfffffffd
	.align		4
        /*0018*/ 	.word	0x00000000
	.align		4
        /*001c*/ 	.word	0xfffffffc


//--------------------- .text._Z10mysgemm_v4ILi128ELi128ELi8ELi8ELi8EEviiifPfS0_fS0_ --------------------------
	.section	.text._Z10mysgemm_v4ILi128ELi128ELi8ELi8ELi8EEviiifPfS0_fS0_,"ax",@progbits
	.align	128
        .global         _Z10mysgemm_v4ILi128ELi128ELi8ELi8ELi8EEviiifPfS0_fS0_
        .type           _Z10mysgemm_v4ILi128ELi128ELi8ELi8ELi8EEviiifPfS0_fS0_,@function
        .size           _Z10mysgemm_v4ILi128ELi128ELi8ELi8ELi8EEviiifPfS0_fS0_,(.L_x_13 - _Z10mysgemm_v4ILi128ELi128ELi8ELi8ELi8EEviiifPfS0_fS0_)
        .other          _Z10mysgemm_v4ILi128ELi128ELi8ELi8ELi8EEviiifPfS0_fS0_,@"STO_CUDA_ENTRY STV_DEFAULT"
_Z10mysgemm_v4ILi128ELi128ELi8ELi8ELi8EEviiifPfS0_fS0_:
.text._Z10mysgemm_v4ILi128ELi128ELi8ELi8ELi8EEviiifPfS0_fS0_:
[----:B------:R-:W-:Y:S08]  /*0000*/  LDC R1, c[0x0][0x37c] ;  /* 0x0000df00ff017b82 */ /* 0x000ff00000000800 */
[----:B------:R-:W0:Y:S01]  /*0010*/  LDC R4, c[0x0][0x388] ;  /* 0x0000e200ff047b82 */ /* 0x000e220000000800 */
[----:B------:R-:W1:Y:S01]  /*0020*/  S2R R0, SR_TID.X ;  /* 0x0000000000007919 */ /* 0x000e620000002100 */
[----:B------:R-:W2:Y:S06]  /*0030*/  LDCU.64 UR10, c[0x0][0x358] ;  /* 0x00006b00ff0a77ac */ /* 0x000eac0008000a00 */
[----:B------:R-:W3:Y:S08]  /*0040*/  S2UR UR6, SR_CTAID.Y ;  /* 0x00000000000679c3 */ /* 0x000ef00000002600 */
[----:B------:R-:W4:Y:S01]  /*0050*/  S2UR UR7, SR_CTAID.X ;  /* 0x00000000000779c3 */ /* 0x000f220000002500 */
[----:B0-----:R-:W-:Y:S01]  /*0060*/  ISETP.GE.AND P0, PT, R4, 0x1, PT ;  /* 0x000000010400780c */ /* 0x001fe20003f06270 */
[----:B---3--:R-:W-:-:S02]  /*0070*/  USHF.L.U32 UR6, UR6, 0x7, URZ ;  /* 0x0000000706067899 */ /* 0x008fc400080006ff */
[----:B----4-:R-:W-:-:S10]  /*0080*/  USHF.L.U32 UR7, UR7, 0x7, URZ ;  /* 0x0000000707077899 */ /* 0x010fd400080006ff */
[----:B-12---:R-:W-:Y:S05]  /*0090*/  @!P0 BRA `(.L_x_0) ;  /* 0x0000000400f88947 */ /* 0x006fea0003800000 */
[----:B------:R-:W0:Y:S01]  /*00a0*/  LDC.64 R8, c[0x0][0x390] ;  /* 0x0000e400ff087b82 */ /* 0x000e220000000a00 */
[----:B------:R-:W-:Y:S01]  /*00b0*/  LOP3.LUT R2, R0, 0x7, RZ, 0xc0, !PT ;  /* 0x0000000700027812 */ /* 0x000fe200078ec0ff */
[----:B------:R-:W1:Y:S01]  /*00c0*/  LDCU UR8, c[0x0][0x384] ;  /* 0x00007080ff0877ac */ /* 0x000e620008000800 */
[----:B------:R-:W-:-:S05]  /*00d0*/  SHF.R.U32.HI R3, RZ, 0x3, R0 ;  /* 0x00000003ff037819 */ /* 0x000fca0000011600 */
[----:B------:R-:W2:Y:S01]  /*00e0*/  S2UR UR5, SR_CgaCtaId ;  /* 0x00000000000579c3 */ /* 0x000ea20000008800 */
[----:B------:R-:W-:-:S04]  /*00f0*/  IMAD R2, R3, R4, R2 ;  /* 0x0000000403027224 */ /* 0x000fc800078e0202 */
[----:B------:R-:W-:Y:S01]  /*0100*/  IMAD R3, R4, UR6, R2 ;  /* 0x0000000604037c24 */ /* 0x000fe2000f8e0202 */
[----:B------:R-:W-:-:S04]  /*0110*/  UMOV UR4, 0x400 ;  /* 0x0000040000047882 */ /* 0x000fc80000000000 */
[CC--:B------:R-:W-:Y:S02]  /*0120*/  LEA R7, R4.reuse, R3.reuse, 0x6 ;  /* 0x0000000304077211 */ /* 0x0c0fe400078e30ff */
[C---:B------:R-:W-:Y:S02]  /*0130*/  LEA R5, R4.reuse, R3, 0x5 ;  /* 0x0000000304057211 */ /* 0x040fe400078e28ff */
[----:B------:R-:W-:Y:S01]  /*0140*/  LEA R11, R4, R7, 0x5 ;  /* 0x00000007040b7211 */ /* 0x000fe200078e28ff */
[----:B0-----:R-:W-:Y:S01]  /*0150*/  IMAD.WIDE.U32 R2, R3, 0x4, R8 ;  /* 0x0000000403027825 */ /* 0x001fe200078e0008 */
[----:B------:R-:W-:Y:S02]  /*0160*/  SHF.R.U32.HI R10, RZ, 0x7, R0 ;  /* 0x00000007ff0a7819 */ /* 0x000fe40000011600 */
[----:B------:R-:W-:Y:S01]  /*0170*/  SHF.L.U32 R19, R0, 0x2, RZ ;  /* 0x0000000200137819 */ /* 0x000fe200000006ff */
[----:B------:R-:W-:Y:S01]  /*0180*/  IMAD.WIDE.U32 R4, R5, 0x4, R8 ;  /* 0x0000000405047825 */ /* 0x000fe200078e0008 */
[----:B------:R0:W5:Y:S01]  /*0190*/  LDG.E R18, desc[UR10][R2.64] ;  /* 0x0000000a02127981 */ /* 0x000162000c1e1900 */
[----:B--2---:R-:W-:-:S02]  /*01a0*/  ULEA UR9, UR5, UR4, 0x18 ;  /* 0x0000000405097291 */ /* 0x004fc4000f8ec0ff */
[--C-:B------:R-:W-:Y:S01]  /*01b0*/  IMAD.WIDE.U32 R6, R7, 0x4, R8.reuse ;  /* 0x0000000407067825 */ /* 0x100fe200078e0008 */
[----:B------:R-:W-:Y:S01]  /*01c0*/  UIADD3 UR4, UPT, UPT, UR4, 0x1000, URZ ;  /* 0x0000100004047890 */ /* 0x000fe2000fffe0ff */
[----:B------:R2:W5:Y:S02]  /*01d0*/  LDG.E R20, desc[UR10][R4.64] ;  /* 0x0000000a04147981 */ /* 0x000564000c1e1900 */
[----:B------:R-:W-:Y:S01]  /*01e0*/  IMAD.WIDE.U32 R8, R11, 0x4, R8 ;  /* 0x000000040b087825 */ /* 0x000fe200078e0008 */
[----:B------:R-:W-:Y:S01]  /*01f0*/  LOP3.LUT R11, R0, 0x7f, RZ, 0xc0, !PT ;  /* 0x0000007f000b7812 */ /* 0x000fe200078ec0ff */
[----:B------:R-:W-:Y:S01]  /*0200*/  ULEA UR4, UR5, UR4, 0x18 ;  /* 0x0000000405047291 */ /* 0x000fe2000f8ec0ff */
[C---:B0-----:R-:W-:Y:S01]  /*0210*/  IADD3 R2, PT, PT, R10.reuse, 0x2, RZ ;  /* 0x000000020a027810 */ /* 0x041fe20007ffe0ff */
[----:B------:R0:W5:Y:S01]  /*0220*/  LDG.E R22, desc[UR10][R6.64] ;  /* 0x0000000a06167981 */ /* 0x000162000c1e1900 */
[----:B------:R-:W-:Y:S02]  /*0230*/  LOP3.LUT R3, R19, 0x1fc, RZ, 0xc0, !PT ;  /* 0x000001fc13037812 */ /* 0x000fe400078ec0ff */
[C---:B------:R-:W-:Y:S01]  /*0240*/  IADD3 R12, PT, PT, R10.reuse, 0xa, RZ ;  /* 0x0000000a0a0c7810 */ /* 0x040fe20007ffe0ff */
[----:B------:R3:W5:Y:S01]  /*0250*/  LDG.E R24, desc[UR10][R8.64] ;  /* 0x0000000a08187981 */ /* 0x000762000c1e1900 */
[----:B--2---:R-:W-:Y:S01]  /*0260*/  IADD3 R4, PT, PT, R10, 0x4, RZ ;  /* 0x000000040a047810 */ /* 0x004fe20007ffe0ff */
[----:B-1----:R-:W-:Y:S01]  /*0270*/  IMAD R21, R2, UR8, R11 ;  /* 0x0000000802157c24 */ /* 0x002fe2000f8e020b */
[----:B------:R-:W-:-:S02]  /*0280*/  IADD3 R14, PT, PT, R10, 0xc, RZ ;  /* 0x0000000c0a0e7810 */ /* 0x000fc40007ffe0ff */
[C---:B------:R-:W-:Y:S02]  /*0290*/  IADD3 R16, PT, PT, R10.reuse, 0xe, RZ ;  /* 0x0000000e0a107810 */ /* 0x040fe40007ffe0ff */
[C---:B0-----:R-:W-:Y:S02]  /*02a0*/  IADD3 R6, PT, PT, R10.reuse, 0x6, RZ ;  /* 0x000000060a067810 */ /* 0x041fe40007ffe0ff */
[C---:B------:R-:W-:Y:S02]  /*02b0*/  LEA R3, R10.reuse, R3, 0x9 ;  /* 0x000000030a037211 */ /* 0x040fe400078e48ff */
[C---:B---3--:R-:W-:Y:S02]  /*02c0*/  LOP3.LUT R8, R10.reuse, 0x8, RZ, 0xfc, !PT ;  /* 0x000000080a087812 */ /* 0x048fe400078efcff */
[----:B------:R-:W-:Y:S01]  /*02d0*/  MOV R2, UR4 ;  /* 0x0000000400027c02 */ /* 0x000fe20008000f00 */
[--C-:B------:R-:W-:Y:S02]  /*02e0*/  IMAD R30, R10, UR8, R11.reuse ;  /* 0x000000080a1e7c24 */ /* 0x100fe4000f8e020b */
[--C-:B------:R-:W-:Y:S01]  /*02f0*/  IMAD R23, R4, UR8, R11.reuse ;  /* 0x0000000804177c24 */ /* 0x100fe2000f8e020b */
[----:B------:R-:W-:Y:S01]  /*0300*/  IADD3 R31, PT, PT, R3, 0x1000, R2 ;  /* 0x00001000031f7810 */ /* 0x000fe20007ffe002 */
[----:B------:R-:W-:-:S02]  /*0310*/  IMAD R25, R6, UR8, R11 ;  /* 0x0000000806197c24 */ /* 0x000fc4000f8e020b */
[--C-:B------:R-:W-:Y:S02]  /*0320*/  IMAD R26, R8, UR8, R11.reuse ;  /* 0x00000008081a7c24 */ /* 0x100fe4000f8e020b */
[--C-:B------:R-:W-:Y:S02]  /*0330*/  IMAD R27, R12, UR8, R11.reuse ;  /* 0x000000080c1b7c24 */ /* 0x100fe4000f8e020b */
[--C-:B------:R-:W-:Y:S02]  /*0340*/  IMAD R28, R14, UR8, R11.reuse ;  /* 0x000000080e1c7c24 */ /* 0x100fe4000f8e020b */
[----:B------:R-:W-:Y:S01]  /*0350*/  IMAD R29, R16, UR8, R11 ;  /* 0x00000008101d7c24 */ /* 0x000fe2000f8e020b */
[----:B------:R-:W-:-:S06]  /*0360*/  UMOV UR4, URZ ;  /* 0x000000ff00047c82 */ /* 0x000fcc0008000000 */
.L_x_2:
[----:B-----5:R0:W-:Y:S01]  /*0370*/  STS [R19+UR9], R18 ;  /* 0x0000001213007988 */ /* 0x0201e20008000809 */
[----:B------:R-:W1:Y:S01]  /*0380*/  LDCU UR5, c[0x0][0x388] ;  /* 0x00007100ff0577ac */ /* 0x000e620008000800 */
[----:B------:R-:W-:Y:S02]  /*0390*/  MOV R32, R31 ;  /* 0x0000001f00207202 */ /* 0x000fe40000000f00 */
[----:B------:R0:W-:Y:S01]  /*03a0*/  STS [R19+UR9+0x400], R20 ;  /* 0x0004001413007988 */ /* 0x0001e20008000809 */
[----:B------:R-:W-:Y:S01]  /*03b0*/  UIADD3 UR4, UPT, UPT, UR4, 0x8, URZ ;  /* 0x0000000804047890 */ /* 0x000fe2000fffe0ff */
[----:B------:R-:W-:Y:S01]  /*03c0*/  MOV R33, R30 ;  /* 0x0000001e00217202 */ /* 0x000fe20000000f00 */
[----:B------:R-:W2:Y:S01]  /*03d0*/  LDCU.64 UR12, c[0x0][0x398] ;  /* 0x00007300ff0c77ac */ /* 0x000ea20008000a00 */
[----:B------:R0:W-:Y:S01]  /*03e0*/  STS [R19+UR9+0x800], R22 ;  /* 0x0008001613007988 */ /* 0x0001e20008000809 */
[----:B------:R-:W-:Y:S02]  /*03f0*/  MOV R34, R29 ;  /* 0x0000001d00227202 */ /* 0x000fe40000000f00 */
[----:B------:R-:W-:Y:S01]  /*0400*/  MOV R35, R28 ;  /* 0x0000001c00237202 */ /* 0x000fe20000000f00 */
[----:B------:R0:W-:Y:S01]  /*0410*/  STS [R19+UR9+0xc00], R24 ;  /* 0x000c001813007988 */ /* 0x0001e20008000809 */
[----:B------:R-:W-:-:S02]  /*0420*/  MOV R36, R27 ;  /* 0x0000001b00247202 */ /* 0x000fc40000000f00 */
[----:B------:R-:W-:Y:S02]  /*0430*/  MOV R37, R26 ;  /* 0x0000001a00257202 */ /* 0x000fe40000000f00 */
[----:B------:R-:W-:Y:S02]  /*0440*/  MOV R38, R25 ;  /* 0x0000001900267202 */ /* 0x000fe40000000f00 */
[----:B------:R-:W-:Y:S01]  /*0450*/  MOV R39, R23 ;  /* 0x0000001700277202 */ /* 0x000fe20000000f00 */
[----:B-1----:R-:W-:Y:S01]  /*0460*/  UISETP.GE.AND UP1, UPT, UR4, UR5, UPT ;  /* 0x000000050400728c */ /* 0x002fe2000bf26270 */
[----:B------:R-:W-:Y:S02]  /*0470*/  MOV R40, R21 ;  /* 0x0000001500287202 */ /* 0x000fe40000000f00 */
[----:B0-----:R-:W-:-:S08]  /*0480*/  UMOV UR5, URZ ;  /* 0x000000ff00057c82 */ /* 0x001fd00008000000 */
.L_x_1:
[----:B------:R-:W-:Y:S01]  /*0490*/  IADD3 R9, P2, PT, R33, UR7, RZ ;  /* 0x0000000721097c10 */ /* 0x000fe2000ff5e0ff */
[----:B------:R-:W0:Y:S01]  /*04a0*/  LDC R41, c[0x0][0x384] ;  /* 0x0000e100ff297b82 */ /* 0x000e220000000800 */
[----:B------:R-:W-:Y:S02]  /*04b0*/  IADD3 R7, P3, PT, R40, UR7, RZ ;  /* 0x0000000728077c10 */ /* 0x000fe4000ff7e0ff */
[----:B------:R-:W-:Y:S02]  /*04c0*/  IADD3 R5, P0, PT, R39, UR7, RZ ;  /* 0x0000000727057c10 */ /* 0x000fe4000ff1e0ff */
[----:B------:R-:W-:Y:S02]  /*04d0*/  IADD3 R2, P1, PT, R38, UR7, RZ ;  /* 0x0000000726027c10 */ /* 0x000fe4000ff3e0ff */
[----:B------:R-:W-:Y:S02]  /*04e0*/  LEA.HI.X.SX32 R16, R33, RZ, 0x1, P2 ;  /* 0x000000ff21107211 */ /* 0x000fe400010f0eff */
[----:B--2---:R-:W-:-:S02]  /*04f0*/  LEA R10, P2, R9, UR12, 0x2 ;  /* 0x0000000c090a7c11 */ /* 0x004fc4000f8410ff */
[----:B------:R-:W-:Y:S02]  /*0500*/  LEA.HI.X.SX32 R14, R40, RZ, 0x1, P3 ;  /* 0x000000ff280e7211 */ /* 0x000fe400018f0eff */
[----:B------:R-:W-:Y:S02]  /*0510*/  LEA R8, P3, R7, UR12, 0x2 ;  /* 0x0000000c07087c11 */ /* 0x000fe4000f8610ff */
[----:B------:R-:W-:Y:S02]  /*0520*/  LEA.HI.X.SX32 R12, R39, RZ, 0x1, P0 ;  /* 0x000000ff270c7211 */ /* 0x000fe400000f0eff */
[----:B------:R-:W-:Y:S02]  /*0530*/  LEA R6, P0, R5, UR12, 0x2 ;  /* 0x0000000c05067c11 */ /* 0x000fe4000f8010ff */
[----:B------:R-:W-:Y:S02]  /*0540*/  LEA.HI.X.SX32 R3, R38, RZ, 0x1, P1 ;  /* 0x000000ff26037211 */ /* 0x000fe400008f0eff */
[----:B------:R-:W-:-:S02]  /*0550*/  LEA R4, P1, R2, UR12, 0x2 ;  /* 0x0000000c02047c11 */ /* 0x000fc4000f8210ff */
[----:B------:R-:W-:Y:S02]  /*0560*/  LEA.HI.X R11, R9, UR13, R16, 0x2, P2 ;  /* 0x0000000d090b7c11 */ /* 0x000fe400090f1410 */
[----:B------:R-:W-:Y:S02]  /*0570*/  LEA.HI.X R9, R7, UR13, R14, 0x2, P3 ;  /* 0x0000000d07097c11 */ /* 0x000fe400098f140e */
[----:B------:R-:W-:Y:S02]  /*0580*/  LEA.HI.X R7, R5, UR13, R12, 0x2, P0 ;  /* 0x0000000d05077c11 */ /* 0x000fe400080f140c */
[----:B------:R-:W-:Y:S01]  /*0590*/  LEA.HI.X R5, R2, UR13, R3, 0x2, P1 ;  /* 0x0000000d02057c11 */ /* 0x000fe200088f1403 */
[----:B------:R-:W2:Y:S01]  /*05a0*/  LDG.E R11, desc[UR10][R10.64] ;  /* 0x0000000a0a0b7981 */ /* 0x000ea2000c1e1900 */
[----:B------:R-:W-:Y:S02]  /*05b0*/  IADD3 R13, P2, PT, R37, UR7, RZ ;  /* 0x00000007250d7c10 */ /* 0x000fe4000ff5e0ff */
[----:B------:R-:W-:Y:S01]  /*05c0*/  IADD3 R15, P3, PT, R36, UR7, RZ ;  /* 0x00000007240f7c10 */ /* 0x000fe2000ff7e0ff */
[----:B------:R-:W3:Y:S01]  /*05d0*/  LDG.E R9, desc[UR10][R8.64] ;  /* 0x0000000a08097981 */ /* 0x000ee2000c1e1900 */
[----:B------:R-:W-:-:S02]  /*05e0*/  IADD3 R17, P0, PT, R35, UR7, RZ ;  /* 0x0000000723117c10 */ /* 0x000fc4000ff1e0ff */
[----:B------:R-:W-:Y:S01]  /*05f0*/  IADD3 R3, P1, PT, R34, UR7, RZ ;  /* 0x0000000722037c10 */ /* 0x000fe2000ff3e0ff */
[----:B------:R-:W4:Y:S01]  /*0600*/  LDG.E R7, desc[UR10][R6.64] ;  /* 0x0000000a06077981 */ /* 0x000f22000c1e1900 */
[----:B------:R-:W-:Y:S02]  /*0610*/  LEA.HI.X.SX32 R48, R37, RZ, 0x1, P2 ;  /* 0x000000ff25307211 */ /* 0x000fe400010f0eff */
[----:B------:R-:W-:Y:S01]  /*0620*/  LEA.HI.X.SX32 R46, R36, RZ, 0x1, P3 ;  /* 0x000000ff242e7211 */ /* 0x000fe200018f0eff */
[----:B------:R-:W5:Y:S01]  /*0630*/  LDG.E R5, desc[UR10][R4.64] ;  /* 0x0000000a04057981 */ /* 0x000f62000c1e1900 */
[----:B------:R-:W-:Y:S02]  /*0640*/  LEA.HI.X.SX32 R44, R35, RZ, 0x1, P0 ;  /* 0x000000ff232c7211 */ /* 0x000fe400000f0eff */
[----:B------:R-:W-:Y:S02]  /*0650*/  LEA.HI.X.SX32 R42, R34, RZ, 0x1, P1 ;  /* 0x000000ff222a7211 */ /* 0x000fe400008f0eff */
[----:B------:R-:W-:-:S02]  /*0660*/  LEA R12, P2, R13, UR12, 0x2 ;  /* 0x0000000c0d0c7c11 */ /* 0x000fc4000f8410ff */
[----:B------:R-:W-:Y:S02]  /*0670*/  LEA R14, P3, R15, UR12, 0x2 ;  /* 0x0000000c0f0e7c11 */ /* 0x000fe4000f8610ff */
[----:B------:R-:W-:Y:S02]  /*0680*/  LEA R16, P0, R17, UR12, 0x2 ;  /* 0x0000000c11107c11 */ /* 0x000fe4000f8010ff */
[----:B------:R-:W-:Y:S02]  /*0690*/  LEA R2, P1, R3, UR12, 0x2 ;  /* 0x0000000c03027c11 */ /* 0x000fe4000f8210ff */
[----:B------:R-:W-:Y:S02]  /*06a0*/  LEA.HI.X R13, R13, UR13, R48, 0x2, P2 ;  /* 0x0000000d0d0d7c11 */ /* 0x000fe400090f1430 */
[----:B------:R-:W-:Y:S02]  /*06b0*/  LEA.HI.X R15, R15, UR13, R46, 0x2, P3 ;  /* 0x0000000d0f0f7c11 */ /* 0x000fe400098f142e */
[----:B------:R-:W-:-:S02]  /*06c0*/  LEA.HI.X R17, R17, UR13, R44, 0x2, P0 ;  /* 0x0000000d11117c11 */ /* 0x000fc400080f142c */
[----:B------:R-:W-:Y:S01]  /*06d0*/  LEA.HI.X R3, R3, UR13, R42, 0x2, P1 ;  /* 0x0000000d03037c11 */ /* 0x000fe200088f142a */
[----:B------:R-:W5:Y:S04]  /*06e0*/  LDG.E R13, desc[UR10][R12.64] ;  /* 0x0000000a0c0d7981 */ /* 0x000f68000c1e1900 */
[----:B------:R-:W5:Y:S04]  /*06f0*/  LDG.E R15, desc[UR10][R14.64] ;  /* 0x0000000a0e0f7981 */ /* 0x000f68000c1e1900 */
[----:B------:R-:W5:Y:S04]  /*0700*/  LDG.E R17, desc[UR10][R16.64] ;  /* 0x0000000a10117981 */ /* 0x000f68000c1e1900 */
[----:B------:R-:W5:Y:S01]  /*0710*/  LDG.E R3, desc[UR10][R2.64] ;  /* 0x0000000a02037981 */ /* 0x000f62000c1e1900 */
[----:B------:R-:W-:-:S02]  /*0720*/  UISETP.GE.U32.AND UP0, UPT, UR5, 0x70, UPT ;  /* 0x000000700500788c */ /* 0x000fc4000bf06070 */
[----:B------:R-:W-:Y:S01]  /*0730*/  UIADD3 UR8, UPT, UPT, UR5, 0x10, URZ ;  /* 0x0000001005087890 */ /* 0x000fe2000fffe0ff */
[C---:B0-----:R-:W-:Y:S02]  /*0740*/  LEA R40, R41.reuse, R40, 0x4 ;  /* 0x0000002829287211 */ /* 0x041fe400078e20ff */
[C---:B------:R-:W-:Y:S02]  /*0750*/  LEA R39, R41.reuse, R39, 0x4 ;  /* 0x0000002729277211 */ /* 0x040fe400078e20ff */
[C---:B------:R-:W-:Y:S02]  /*0760*/  LEA R38, R41.reuse, R38, 0x4 ;  /* 0x0000002629267211 */ /* 0x040fe400078e20ff */
[C---:B------:R-:W-:Y:S02]  /*0770*/  LEA R37, R41.reuse, R37, 0x4 ;  /* 0x0000002529257211 */ /* 0x040fe400078e20ff */
[C---:B------:R-:W-:Y:S02]  /*0780*/  LEA R36, R41.reuse, R36, 0x4 ;  /* 0x0000002429247211 */ /* 0x040fe400078e20ff */
[----:B------:R-:W-:-:S02]  /*0790*/  LEA R35, R41, R35, 0x4 ;  /* 0x0000002329237211 */ /* 0x000fc400078e20ff */
[C---:B------:R-:W-:Y:S02]  /*07a0*/  LEA R34, R41.reuse, R34, 0x4 ;  /* 0x0000002229227211 */ /* 0x040fe400078e20ff */
[----:B------:R-:W-:Y:S01]  /*07b0*/  LEA R33, R41, R33, 0x4 ;  /* 0x0000002129217211 */ /* 0x000fe200078e20ff */
[----:B------:R-:W-:Y:S01]  /*07c0*/  UMOV UR5, UR8 ;  /* 0x0000000800057c82 */ /* 0x000fe20008000000 */
[----:B--2---:R-:W-:Y:S04]  /*07d0*/  STS [R32+-0x1000], R11 ;  /* 0xfff0000b20007388 */ /* 0x004fe80000000800 */
[----:B---3--:R-:W-:Y:S04]  /*07e0*/  STS [R32+-0xc00], R9 ;  /* 0xfff4000920007388 */ /* 0x008fe80000000800 */
[----:B----4-:R-:W-:Y:S04]  /*07f0*/  STS [R32+-0x800], R7 ;  /* 0xfff8000720007388 */ /* 0x010fe80000000800 */
[----:B-----5:R-:W-:Y:S04]  /*0800*/  STS [R32+-0x400], R5 ;  /* 0xfffc000520007388 */ /* 0x020fe80000000800 */
[----:B------:R-:W-:Y:S04]  /*0810*/  STS [R32], R13 ;  /* 0x0000000d20007388 */ /* 0x000fe80000000800 */
[----:B------:R-:W-:Y:S04]  /*0820*/  STS [R32+0x400], R15 ;  /* 0x0004000f20007388 */ /* 0x000fe80000000800 */
[----:B------:R-:W-:Y:S04]  /*0830*/  STS [R32+0x800], R17 ;  /* 0x0008001120007388 */ /* 0x000fe80000000800 */
[----:B------:R0:W-:Y:S02]  /*0840*/  STS [R32+0xc00], R3 ;  /* 0x000c000320007388 */ /* 0x0001e40000000800 */
[----:B0-----:R-:W-:Y:S01]  /*0850*/  IADD3 R32, PT, PT, R32, 0x2000, RZ ;  /* 0x0000200020207810 */ /* 0x001fe20007ffe0ff */
[----:B------:R-:W-:Y:S06]  /*0860*/  BRA.U !UP0, `(.L_x_1) ;  /* 0xfffffffd08087547 */ /* 0x000fec000b83ffff */
[----:B------:R-:W-:Y:S05]  /*0870*/  BRA.U !UP1, `(.L_x_2) ;  /* 0xfffffff909bc7547 */ /* 0x000fea000b83ffff */
.L_x_0:
[----:B------:R-:W0:Y:S08]  /*0880*/  S2UR UR5, SR_CgaCtaId ;  /* 0x00000000000579c3 */ /* 0x000e300000008800 */
[----:B------:R-:W-:Y:S01]  /*0890*/  BAR.SYNC.DEFER_BLOCKING 0x0 ;  /* 0x0000000000007b1d */ /* 0x000fe20000010000 */
[----:B------:R-:W-:Y:S01]  /*08a0*/  LOP3.LUT R2, R0, 0xf, RZ, 0xc0, !PT ;  /* 0x0000000f00027812 */ /* 0x000fe200078ec0ff */
[----:B------:R-:W-:Y:S01]  /*08b0*/  HFMA2 R0, -RZ, RZ, 0, 0 ;  /* 0x00000000ff007431 */ /* 0x000fe200000001ff */
[----:B------:R-:W-:-:S02]  /*08c0*/  CS2R R18, SRZ ;  /* 0x0000000000127805 */ /* 0x000fc4000001ff00 */
[----:B------:R-:W-:Y:S02]  /*08d0*/  CS2R R20, SRZ ;  /* 0x0000000000147805 */ /* 0x000fe4000001ff00 */
[----:B------:R-:W-:Y:S01]  /*08e0*/  CS2R R22, SRZ ;  /* 0x0000000000167805 */ /* 0x000fe2000001ff00 */
[----:B------:R-:W-:Y:S01]  /*08f0*/  UMOV UR4, 0x400 ;  /* 0x0000040000047882 */ /* 0x000fe20000000000 */
[----:B------:R-:W-:Y:S02]  /*0900*/  CS2R R12, SRZ ;  /* 0x00000000000c7805 */ /* 0x000fe4000001ff00 */
[----:B------:R-:W-:Y:S02]  /*0910*/  CS2R R14, SRZ ;  /* 0x00000000000e7805 */ /* 0x000fe4000001ff00 */
[----:B------:R-:W-:Y:S02]  /*0920*/  CS2R R16, SRZ ;  /* 0x0000000000107805 */ /* 0x000fe4000001ff00 */
[----:B------:R-:W-:-:S02]  /*0930*/  CS2R R24, SRZ ;  /* 0x0000000000187805 */ /* 0x000fc4000001ff00 */
[----:B------:R-:W-:Y:S02]  /*0940*/  CS2R R26, SRZ ;  /* 0x00000000001a7805 */ /* 0x000fe4000001ff00 */
[----:B------:R-:W-:Y:S02]  /*0950*/  CS2R R30, SRZ ;  /* 0x00000000001e7805 */ /* 0x000fe4000001ff00 */
        /* <DEDUP_REMOVED lines=9> */
[----:B------:R-:W-:Y:S01]  /*09f0*/  CS2R R48, SRZ ;  /* 0x0000000000307805 */ /* 0x000fe2000001ff00 */
[----:B0-----:R-:W-:Y:S01]  /*0a00*/  ULEA UR4, UR5, UR4, 0x18 ;  /* 0x0000000405047291 */ /* 0x001fe2000f8ec0ff */
[----:B------:R-:W-:-:S02]  /*0a10*/  CS2R R50, SRZ ;  /* 0x0000000000327805 */ /* 0x000fc4000001ff00 */
[----:B------:R-:W-:Y:S02]  /*0a20*/  CS2R R54, SRZ ;  /* 0x0000000000367805 */ /* 0x000fe4000001ff00 */
[----:B------:R-:W-:Y:S02]  /*0a30*/  CS2R R58, SRZ ;  /* 0x00000000003a7805 */ /* 0x000fe4000001ff00 */
[----:B------:R-:W-:Y:S02]  /*0a40*/  CS2R R56, SRZ ;  /* 0x0000000000387805 */ /* 0x000fe4000001ff00 */
[----:B------:R-:W-:Y:S02]  /*0a50*/  CS2R R52, SRZ ;  /* 0x0000000000347805 */ /* 0x000fe4000001ff00 */
[----:B------:R-:W-:Y:S02]  /*0a60*/  LEA R2, R2, UR4, 0x8 ;  /* 0x0000000402027c11 */ /* 0x000fe4000f8e40ff */
[----:B------:R-:W-:-:S02]  /*0a70*/  CS2R R62, SRZ ;  /* 0x00000000003e7805 */ /* 0x000fc4000001ff00 */
[----:B------:R-:W-:Y:S02]  /*0a80*/  CS2R R66, SRZ ;  /* 0x0000000000427805 */ /* 0x000fe4000001ff00 */
[----:B------:R-:W-:Y:S02]  /*0a90*/  CS2R R64, SRZ ;  /* 0x0000000000407805 */ /* 0x000fe4000001ff00 */
[----:B------:R-:W-:Y:S02]  /*0aa0*/  CS2R R60, SRZ ;  /* 0x00000000003c7805 */ /* 0x000fe4000001ff00 */
[----:B------:R-:W-:Y:S02]  /*0ab0*/  CS2R R68, SRZ ;  /* 0x0000000000447805 */ /* 0x000fe4000001ff00 */
[----:B------:R-:W-:Y:S02]  /*0ac0*/  CS2R R70, SRZ ;  /* 0x0000000000467805 */ /* 0x000fe4000001ff00 */
[----:B------:R-:W-:-:S02]  /*0ad0*/  MOV R3, RZ ;  /* 0x000000ff00037202 */ /* 0x000fc40000000f00 */
[----:B------:R-:W-:Y:S02]  /*0ae0*/  CS2R R72, SRZ ;  /* 0x0000000000487805 */ /* 0x000fe4000001ff00 */
[----:B------:R-:W-:Y:S01]  /*0af0*/  IADD3 R2, PT, PT, R2, 0x80, RZ ;  /* 0x0000008002027810 */ /* 0x000fe20007ffe0ff */
[----:B------:R-:W-:-:S06]  /*0b00*/  UMOV UR8, 0x10 ;  /* 0x0000001000087882 */ /* 0x000fcc0000000000 */
.L_x_3:
[----:B------:R-:W0:Y:S01]  /*0b10*/  S2R R4, SR_TID.X ;  /* 0x0000000000047919 */ /* 0x000e220000002100 */
[----:B------:R-:W1:Y:S01]  /*0b20*/  S2UR UR5, SR_CgaCtaId ;  /* 0x00000000000579c3 */ /* 0x000e620000008800 */
[----:B------:R-:W-:Y:S02]  /*0b30*/  UMOV UR4, 0x400 ;  /* 0x0000040000047882 */ /* 0x000fe40000000000 */
[----:B------:R-:W-:Y:S01]  /*0b40*/  UIADD3 UR4, UPT, UPT, UR4, 0x1000, URZ ;  /* 0x0000100004047890 */ /* 0x000fe2000fffe0ff */
[----:B------:R-:W-:Y:S04]  /*0b50*/  LDS R74, [R2+-0x80] ;  /* 0xffff8000024a7984 */ /* 0x000fe80000000800 */
[----:B------:R-:W-:Y:S04]  /*0b60*/  LDS R75, [R2+-0x60] ;  /* 0xffffa000024b7984 */ /* 0x000fe80000000800 */
[----:B------:R-:W-:Y:S04]  /*0b70*/  LDS R77, [R2+-0x40] ;  /* 0xffffc000024d7984 */ /* 0x000fe80000000800 */
[----:B------:R-:W-:Y:S04]  /*0b80*/  LDS R79, [R2+-0x20] ;  /* 0xffffe000024f7984 */ /* 0x000fe80000000800 */
[----:B------:R-:W-:Y:S01]  /*0b90*/  LDS R81, [R2] ;  /* 0x0000000002517984 */ /* 0x000fe20000000800 */
[----:B-1----:R-:W-:-:S03]  /*0ba0*/  ULEA UR4, UR5, UR4, 0x18 ;  /* 0x0000000405047291 */ /* 0x002fc6000f8ec0ff */
[----:B------:R-:W-:Y:S04]  /*0bb0*/  LDS R83, [R2+0x20] ;  /* 0x0000200002537984 */ /* 0x000fe80000000800 */
[----:B------:R-:W-:Y:S01]  /*0bc0*/  LDS R85, [R2+0x40] ;  /* 0x0000400002557984 */ /* 0x000fe20000000800 */
[----:B0-----:R-:W-:-:S03]  /*0bd0*/  LOP3.LUT R4, R4, 0xf, RZ, 0xc0, !PT ;  /* 0x0000000f04047812 */ /* 0x001fc600078ec0ff */
[----:B------:R0:W-:Y:S01]  /*0be0*/  LDS R87, [R2+0x60] ;  /* 0x0000600002577984 */ /* 0x0001e20000000800 */
[----:B------:R-:W-:-:S05]  /*0bf0*/  LEA R76, R4, UR4, 0x5 ;  /* 0x00000004044c7c11 */ /* 0x000fca000f8e28ff */
[----:B------:R-:W1:Y:S01]  /*0c00*/  LDS.128 R4, [R76+UR8+-0x10] ;  /* 0xfffff0084c047984 */ /* 0x000e620008000c00 */
[----:B0-----:R-:W-:-:S03]  /*0c10*/  IADD3 R2, PT, PT, R2, 0x4, RZ ;  /* 0x0000000402027810 */ /* 0x001fc60007ffe0ff */
[----:B------:R-:W0:Y:S01]  /*0c20*/  LDS.128 R8, [R76+UR8] ;  /* 0x000000084c087984 */ /* 0x000e220008000c00 */
[----:B------:R-:W-:-:S04]  /*0c30*/  UIADD3 UR8, UPT, UPT, UR8, 0x200, URZ ;  /* 0x0000020008087890 */ /* 0x000fc8000fffe0ff */
[----:B------:R-:W-:Y:S01]  /*0c40*/  UISETP.NE.AND UP0, UPT, UR8, 0x1010, UPT ;  /* 0x000010100800788c */ /* 0x000fe2000bf05270 */
[----:B-1----:R-:W-:Y:S01]  /*0c50*/  FFMA R73, R74, R4, R73 ;  /* 0x000000044a497223 */ /* 0x002fe20000000049 */
[C---:B------:R-:W-:Y:S01]  /*0c60*/  FFMA R63, R4.reuse, R75, R63 ;  /* 0x0000004b043f7223 */ /* 0x040fe2000000003f */
[C---:B------:R-:W-:Y:S01]  /*0c70*/  FFMA R55, R4.reuse, R77, R55 ;  /* 0x0000004d04377223 */ /* 0x040fe20000000037 */
[C---:B------:R-:W-:Y:S01]  /*0c80*/  FFMA R51, R4.reuse, R79, R51 ;  /* 0x0000004f04337223 */ /* 0x040fe20000000033 */
[C---:B------:R-:W-:Y:S01]  /*0c90*/  FFMA R43, R4.reuse, R81, R43 ;  /* 0x00000051042b7223 */ /* 0x040fe2000000002b */
[C---:B------:R-:W-:Y:S01]  /*0ca0*/  FFMA R31, R4.reuse, R83, R31 ;  /* 0x00000053041f7223 */ /* 0x040fe2000000001f */
[C---:B------:R-:W-:Y:S01]  /*0cb0*/  FFMA R19, R4.reuse, R85, R19 ;  /* 0x0000005504137223 */ /* 0x040fe20000000013 */
[----:B------:R-:W-:Y:S01]  /*0cc0*/  FFMA R17, R4, R87, R17 ;  /* 0x0000005704117223 */ /* 0x000fe20000000011 */
[CC--:B------:R-:W-:Y:S01]  /*0cd0*/  FFMA R72, R74.reuse, R5.reuse, R72 ;  /* 0x000000054a487223 */ /* 0x0c0fe20000000048 */
[-C--:B------:R-:W-:Y:S01]  /*0ce0*/  FFMA R60, R75, R5.reuse, R60 ;  /* 0x000000054b3c7223 */ /* 0x080fe2000000003c */
[-C--:B------:R-:W-:Y:S01]  /*0cf0*/  FFMA R52, R77, R5.reuse, R52 ;  /* 0x000000054d347223 */ /* 0x080fe20000000034 */
[-C--:B------:R-:W-:Y:S01]  /*0d00*/  FFMA R48, R79, R5.reuse, R48 ;  /* 0x000000054f307223 */ /* 0x080fe20000000030 */
[-C--:B------:R-:W-:Y:S01]  /*0d10*/  FFMA R38, R81, R5.reuse, R38 ;  /* 0x0000000551267223 */ /* 0x080fe20000000026 */
[-C--:B------:R-:W-:Y:S01]  /*0d20*/  FFMA R28, R83, R5.reuse, R28 ;  /* 0x00000005531c7223 */ /* 0x080fe2000000001c */
[-C--:B------:R-:W-:Y:S01]  /*0d30*/  FFMA R16, R85, R5.reuse, R16 ;  /* 0x0000000555107223 */ /* 0x080fe20000000010 */
        /* <DEDUP_REMOVED lines=17> */
[C---:B0-----:R-:W-:Y:S01]  /*0e50*/  FFMA R71, R74.reuse, R8, R71 ;  /* 0x000000084a477223 */ /* 0x041fe20000000047 */
[C---:B------:R-:W-:Y:S01]  /*0e60*/  FFMA R68, R74.reuse, R9, R68 ;  /* 0x000000094a447223 */ /* 0x040fe20000000044 */
[CC--:B------:R-:W-:Y:S01]  /*0e70*/  FFMA R69, R74.reuse, R10.reuse, R69 ;  /* 0x0000000a4a457223 */ /* 0x0c0fe20000000045 */
[----:B------:R-:W-:Y:S01]  /*0e80*/  FFMA R66, R74, R11, R66 ;  /* 0x0000000b4a427223 */ /* 0x000fe20000000042 */
[C---:B------:R-:W-:Y:S01]  /*0e90*/  FFMA R65, R8.reuse, R75, R65 ;  /* 0x0000004b08417223 */ /* 0x040fe20000000041 */
        /* <DEDUP_REMOVED lines=23> */
[----:B------:R-:W-:Y:S01]  /*1010*/  FFMA R23, R8, R87, R23 ;  /* 0x0000005708177223 */ /* 0x000fe20000000017 */
[C---:B------:R-:W-:Y:S01]  /*1020*/  FFMA R20, R87.reuse, R9, R20 ;  /* 0x0000000957147223 */ /* 0x040fe20000000014 */
[C---:B------:R-:W-:Y:S01]  /*1030*/  FFMA R21, R87.reuse, R10, R21 ;  /* 0x0000000a57157223 */ /* 0x040fe20000000015 */
[----:B------:R-:W-:Y:S01]  /*1040*/  FFMA R18, R87, R11, R18 ;  /* 0x0000000b57127223 */ /* 0x000fe20000000012 */
[----:B------:R-:W-:Y:S06]  /*1050*/  BRA.U UP0, `(.L_x_3) ;  /* 0xfffffff900ac7547 */ /* 0x000fec000b83ffff */
[----:B------:R-:W0:Y:S01]  /*1060*/  S2R R2, SR_TID.X ;  /* 0x0000000000027919 */ /* 0x000e220000002100 */
[----:B------:R-:W1:Y:S01]  /*1070*/  LDCU UR12, c[0x0][0x384] ;  /* 0x00007080ff0c77ac */ /* 0x000e620008000800 */
[----:B------:R-:W2:Y:S01]  /*1080*/  LDCU.64 UR8, c[0x0][0x3a8] ;  /* 0x00007500ff0877ac */ /* 0x000ea20008000a00 */
[----:B------:R-:W3:Y:S01]  /*1090*/  LDCU UR5, c[0x0][0x3a0] ;  /* 0x00007400ff0577ac */ /* 0x000ee20008000800 */
[----:B-1----:R-:W-:Y:S01]  /*10a0*/  UIMAD UR6, UR6, UR12, UR7 ;  /* 0x0000000c060672a4 */ /* 0x002fe2000f8e0207 */
[----:B------:R-:W1:Y:S03]  /*10b0*/  LDCU UR7, c[0x0][0x38c] ;  /* 0x00007180ff0777ac */ /* 0x000e660008000800 */
[----:B------:R-:W-:Y:S01]  /*10c0*/  USHF.R.S32.HI UR4, URZ, 0x1f, UR6 ;  /* 0x0000001fff047899 */ /* 0x000fe20008011406 */
[----:B0-----:R-:W-:-:S04]  /*10d0*/  SHF.L.U32 R2, R2, 0x3, RZ ;  /* 0x0000000302027819 */ /* 0x001fc800000006ff */
[----:B------:R-:W-:-:S05]  /*10e0*/  LOP3.LUT R2, R2, 0x78, RZ, 0xc0, !PT ;  /* 0x0000007802027812 */ /* 0x000fca00078ec0ff */
[----:B------:R-:W-:Y:S01]  /*10f0*/  IMAD R2, R2, UR12, R2 ;  /* 0x0000000c02027c24 */ /* 0x000fe2000f8e0202 */
[----:B------:R-:W-:Y:S04]  /*1100*/  BAR.SYNC.DEFER_BLOCKING 0x0 ;  /* 0x0000000000007b1d */ /* 0x000fe80000010000 */
[----:B------:R-:W-:-:S04]  /*1110*/  IADD3 R5, P0, PT, R2, UR6, RZ ;  /* 0x0000000602057c10 */ /* 0x000fc8000ff1e0ff */
[----:B------:R-:W-:Y:S02]  /*1120*/  LEA.HI.X.SX32 R6, R2, UR4, 0x1, P0 ;  /* 0x0000000402067c11 */ /* 0x000fe400080f0eff */
[----:B--2---:R-:W-:-:S04]  /*1130*/  LEA R4, P0, R5, UR8, 0x2 ;  /* 0x0000000805047c11 */ /* 0x004fc8000f8010ff */
[----:B------:R-:W-:-:S05]  /*1140*/  LEA.HI.X R5, R5, UR9, R6, 0x2, P0 ;  /* 0x0000000905057c11 */ /* 0x000fca00080f1406 */
[----:B------:R-:W3:Y:S04]  /*1150*/  LDG.E R7, desc[UR10][R4.64] ;  /* 0x0000000a04077981 */ /* 0x000ee8000c1e1900 */
[----:B------:R-:W2:Y:S04]  /*1160*/  LDG.E R9, desc[UR10][R4.64+0x4] ;  /* 0x0000040a04097981 */ /* 0x000ea8000c1e1900 */
[----:B------:R-:W4:Y:S04]  /*1170*/  LDG.E R10, desc[UR10][R4.64+0x8] ;  /* 0x0000080a040a7981 */ /* 0x000f28000c1e1900 */
[----:B------:R-:W5:Y:S04]  /*1180*/  LDG.E R11, desc[UR10][R4.64+0xc] ;  /* 0x00000c0a040b7981 */ /* 0x000f68000c1e1900 */
[----:B------:R-:W5:Y:S04]  /*1190*/  LDG.E R74, desc[UR10][R4.64+0x10] ;  /* 0x0000100a044a7981 */ /* 0x000f68000c1e1900 */
[----:B------:R-:W5:Y:S04]  /*11a0*/  LDG.E R75, desc[UR10][R4.64+0x14] ;  /* 0x0000140a044b7981 */ /* 0x000f68000c1e1900 */
[----:B------:R-:W5:Y:S04]  /*11b0*/  LDG.E R76, desc[UR10][R4.64+0x18] ;  /* 0x0000180a044c7981 */ /* 0x000f68000c1e1900 */
[----:B------:R-:W5:Y:S01]  /*11c0*/  LDG.E R77, desc[UR10][R4.64+0x1c] ;  /* 0x00001c0a044d7981 */ /* 0x000f62000c1e1900 */
[----:B------:R-:W-:-:S04]  /*11d0*/  IADD3 R6, PT, PT, R2, UR12, RZ ;  /* 0x0000000c02067c10 */ /* 0x000fc8000fffe0ff */
[----:B------:R-:W-:-:S04]  /*11e0*/  IADD3 R78, P0, PT, R6, UR6, RZ ;  /* 0x00000006064e7c10 */ /* 0x000fc8000ff1e0ff */
[----:B------:R-:W-:Y:S02]  /*11f0*/  LEA.HI.X.SX32 R79, R6, UR4, 0x1, P0 ;  /* 0x00000004064f7c11 */ /* 0x000fe400080f0eff */
[----:B------:R-:W-:Y:S01]  /*1200*/  LEA R2, P0, R78, UR8, 0x2 ;  /* 0x000000084e027c11 */ /* 0x000fe2000f8010ff */
[----:B---3--:R-:W-:Y:S01]  /*1210*/  FMUL R8, R7, UR5 ;  /* 0x0000000507087c20 */ /* 0x008fe20008400000 */
[----:B--2---:R-:W-:-:S03]  /*1220*/  FMUL R9, R9, UR5 ;  /* 0x0000000509097c20 */ /* 0x004fc60008400000 */
[----:B-1----:R-:W-:Y:S01]  /*1230*/  FFMA R73, R73, UR7, R8 ;  /* 0x0000000749497c23 */ /* 0x002fe20008000008 */
[----:B----4-:R-:W-:Y:S01]  /*1240*/  FMUL R10, R10, UR5 ;  /* 0x000000050a0a7c20 */ /* 0x010fe20008400000 */
[----:B------:R-:W-:-:S03]  /*1250*/  FFMA R9, R72, UR7, R9 ;  /* 0x0000000748097c23 */ /* 0x000fc60008000009 */
[----:B------:R-:W-:Y:S01]  /*1260*/  STG.E desc[UR10][R4.64], R73 ;  /* 0x0000004904007986 */ /* 0x000fe2000c10190a */
[----:B-----5:R-:W-:Y:S01]  /*1270*/  FMUL R11, R11, UR5 ;  /* 0x000000050b0b7c20 */ /* 0x020fe20008400000 */
[----:B------:R-:W-:Y:S01]  /*1280*/  FFMA R7, R3, UR7, R10 ;  /* 0x0000000703077c23 */ /* 0x000fe2000800000a */
[----:B------:R-:W-:Y:S01]  /*1290*/  LEA.HI.X R3, R78, UR9, R79, 0x2, P0 ;  /* 0x000000094e037c11 */ /* 0x000fe200080f144f */
[----:B------:R-:W-:Y:S01]  /*12a0*/  STG.E desc[UR10][R4.64+0x4], R9 ;  /* 0x0000040904007986 */ /* 0x000fe2000c10190a */
[----:B------:R-:W-:Y:S01]  /*12b0*/  FMUL R74, R74, UR5 ;  /* 0x000000054a4a7c20 */ /* 0x000fe20008400000 */
[----:B------:R-:W-:Y:S02]  /*12c0*/  FFMA R11, R70, UR7, R11 ;  /* 0x00000007460b7c23 */ /* 0x000fe4000800000b */
[----:B------:R0:W-:Y:S01]  /*12d0*/  STG.E desc[UR10][R4.64+0x8], R7 ;  /* 0x0000080704007986 */ /* 0x0001e2000c10190a */
[----:B------:R-:W-:Y:S01]  /*12e0*/  FMUL R75, R75, UR5 ;  /* 0x000000054b4b7c20 */ /* 0x000fe20008400000 */
[----:B------:R-:W-:-:S02]  /*12f0*/  FFMA R71, R71, UR7, R74 ;  /* 0x0000000747477c23 */ /* 0x000fc4000800004a */
[----:B------:R-:W-:Y:S01]  /*1300*/  STG.E desc[UR10][R4.64+0xc], R11 ;  /* 0x00000c0b04007986 */ /* 0x000fe2000c10190a */
[----:B------:R-:W-:Y:S01]  /*1310*/  FMUL R76, R76, UR5 ;  /* 0x000000054c4c7c20 */ /* 0x000fe20008400000 */
[----:B------:R-:W-:Y:S02]  /*1320*/  FFMA R75, R68, UR7, R75 ;  /* 0x00000007444b7c23 */ /* 0x000fe4000800004b */
[----:B------:R1:W-:Y:S01]  /*1330*/  STG.E desc[UR10][R4.64+0x10], R71 ;  /* 0x0000104704007986 */ /* 0x0003e2000c10190a */
[----:B------:R-:W-:Y:S01]  /*1340*/  FMUL R77, R77, UR5 ;  /* 0x000000054d4d7c20 */ /* 0x000fe20008400000 */
[----:B------:R-:W-:Y:S02]  /*1350*/  FFMA R69, R69, UR7, R76 ;  /* 0x0000000745457c23 */ /* 0x000fe4000800004c */
[----:B------:R-:W-:Y:S01]  /*1360*/  STG.E desc[UR10][R4.64+0x14], R75 ;  /* 0x0000144b04007986 */ /* 0x000fe2000c10190a */
[----:B------:R-:W-:-:S03]  /*1370*/  FFMA R77, R66, UR7, R77 ;  /* 0x00000007424d7c23 */ /* 0x000fc6000800004d */
[----:B------:R-:W-:Y:S04]  /*1380*/  STG.E desc[UR10][R4.64+0x18], R69 ;  /* 0x0000184504007986 */ /* 0x000fe8000c10190a */
[----:B------:R2:W-:Y:S04]  /*1390*/  STG.E desc[UR10][R4.64+0x1c], R77 ;  /* 0x00001c4d04007986 */ /* 0x0005e8000c10190a */
[----:B0-----:R-:W3:Y:S04]  /*13a0*/  LDG.E R7, desc[UR10][R2.64] ;  /* 0x0000000a02077981 */ /* 0x001ee8000c1e1900 */
[----:B------:R-:W4:Y:S04]  /*13b0*/  LDG.E R9, desc[UR10][R2.64+0x4] ;  /* 0x0000040a02097981 */ /* 0x000f28000c1e1900 */
[----:B------:R-:W5:Y:S04]  /*13c0*/  LDG.E R10, desc[UR10][R2.64+0x8] ;  /* 0x0000080a020a7981 */ /* 0x000f68000c1e1900 */
[----:B------:R-:W5:Y:S04]  /*13d0*/  LDG.E R66, desc[UR10][R2.64+0xc] ;  /* 0x00000c0a02427981 */ /* 0x000f68000c1e1900 */
[----:B------:R-:W5:Y:S04]  /*13e0*/  LDG.E R68, desc[UR10][R2.64+0x10] ;  /* 0x0000100a02447981 */ /* 0x000f68000c1e1900 */
[----:B------:R-:W5:Y:S04]  /*13f0*/  LDG.E R70, desc[UR10][R2.64+0x14] ;  /* 0x0000140a02467981 */ /* 0x000f68000c1e1900 */
[----:B------:R-:W5:Y:S04]  /*1400*/  LDG.E R72, desc[UR10][R2.64+0x18] ;  /* 0x0000180a02487981 */ /* 0x000f68000c1e1900 */
[----:B-1----:R-:W5:Y:S01]  /*1410*/  LDG.E R71, desc[UR10][R2.64+0x1c] ;  /* 0x00001c0a02477981 */ /* 0x002f62000c1e1900 */
[----:B------:R-:W-:-:S04]  /*1420*/  IADD3 R6, PT, PT, R6, UR12, RZ ;  /* 0x0000000c06067c10 */ /* 0x000fc8000fffe0ff */
[----:B------:R-:W-:-:S04]  /*1430*/  IADD3 R11, P0, PT, R6, UR6, RZ ;  /* 0x00000006060b7c10 */ /* 0x000fc8000ff1e0ff */
[----:B------:R-:W-:Y:S02]  /*1440*/  LEA.HI.X.SX32 R74, R6, UR4, 0x1, P0 ;  /* 0x00000004064a7c11 */ /* 0x000fe400080f0eff */
[----:B--2---:R-:W-:-:S04]  /*1450*/  LEA R4, P0, R11, UR8, 0x2 ;  /* 0x000000080b047c11 */ /* 0x004fc8000f8010ff */
[----:B------:R-:W-:Y:S01]  /*1460*/  LEA.HI.X R5, R11, UR9, R74, 0x2, P0 ;  /* 0x000000090b057c11 */ /* 0x000fe200080f144a */
[----:B---3--:R-:W-:Y:S01]  /*1470*/  FMUL R8, R7, UR5 ;  /* 0x0000000507087c20 */ /* 0x008fe20008400000 */
[----:B----4-:R-:W-:-:S03]  /*1480*/  FMUL R9, R9, UR5 ;  /* 0x0000000509097c20 */ /* 0x010fc60008400000 */
[----:B------:R-:W-:Y:S01]  /*1490*/  FFMA R63, R63, UR7, R8 ;  /* 0x000000073f3f7c23 */ /* 0x000fe20008000008 */
[----:B-----5:R-:W-:Y:S01]  /*14a0*/  FMUL R10, R10, UR5 ;  /* 0x000000050a0a7c20 */ /* 0x020fe20008400000 */
[----:B------:R-:W-:-:S03]  /*14b0*/  FFMA R9, R60, UR7, R9 ;  /* 0x000000073c097c23 */ /* 0x000fc60008000009 */
[----:B------:R-:W-:Y:S01]  /*14c0*/  STG.E desc[UR10][R2.64], R63 ;  /* 0x0000003f02007986 */ /* 0x000fe2000c10190a */
[----:B------:R-:W-:Y:S01]  /*14d0*/  FMUL R7, R66, UR5 ;  /* 0x0000000542077c20 */ /* 0x000fe20008400000 */
[----:B------:R-:W-:Y:S02]  /*14e0*/  FFMA R61, R61, UR7, R10 ;  /* 0x000000073d3d7c23 */ /* 0x000fe4000800000a */
[----:B------:R0:W-:Y:S01]  /*14f0*/  STG.E desc[UR10][R2.64+0x4], R9 ;  /* 0x0000040902007986 */ /* 0x0001e2000c10190a */
[----:B------:R-:W-:Y:S01]  /*1500*/  FMUL R68, R68, UR5 ;  /* 0x0000000544447c20 */ /* 0x000fe20008400000 */
[----:B------:R-:W-:Y:S02]  /*1510*/  FFMA R7, R58, UR7, R7 ;  /* 0x000000073a077c23 */ /* 0x000fe40008000007 */
[----:B------:R1:W-:Y:S01]  /*1520*/  STG.E desc[UR10][R2.64+0x8], R61 ;  /* 0x0000083d02007986 */ /* 0x0003e2000c10190a */
[----:B------:R-:W-:Y:S01]  /*1530*/  FMUL R11, R70, UR5 ;  /* 0x00000005460b7c20 */ /* 0x000fe20008400000 */
[----:B------:R-:W-:-:S02]  /*1540*/  FFMA R65, R65, UR7, R68 ;  /* 0x0000000741417c23 */ /* 0x000fc40008000044 */
[----:B------:R2:W-:Y:S01]  /*1550*/  STG.E desc[UR10][R2.64+0xc], R7 ;  /* 0x00000c0702007986 */ /* 0x0005e2000c10190a */
[----:B------:R-:W-:Y:S01]  /*1560*/  FMUL R72, R72, UR5 ;  /* 0x0000000548487c20 */ /* 0x000fe20008400000 */
[----:B------:R-:W-:Y:S02]  /*1570*/  FFMA R11, R64, UR7, R11 ;  /* 0x00000007400b7c23 */ /* 0x000fe4000800000b */
[----:B------:R-:W-:Y:S01]  /*1580*/  STG.E desc[UR10][R2.64+0x10], R65 ;  /* 0x0000104102007986 */ /* 0x000fe2000c10190a */
[----:B------:R-:W-:Y:S01]  /*1590*/  FMUL R71, R71, UR5 ;  /* 0x0000000547477c20 */ /* 0x000fe20008400000 */
[----:B------:R-:W-:Y:S02]  /*15a0*/  FFMA R67, R67, UR7, R72 ;  /* 0x0000000743437c23 */ /* 0x000fe40008000048 */
[----:B------:R-:W-:Y:S01]  /*15b0*/  STG.E desc[UR10][R2.64+0x14], R11 ;  /* 0x0000140b02007986 */ /* 0x000fe2000c10190a */
[----:B------:R-:W-:-:S03]  /*15c0*/  FFMA R71, R62, UR7, R71 ;  /* 0x000000073e477c23 */ /* 0x000fc60008000047 */
[----:B------:R-:W-:Y:S04]  /*15d0*/  STG.E desc[UR10][R2.64+0x18], R67 ;  /* 0x0000184302007986 */ /* 0x000fe8000c10190a */
[----:B------:R3:W-:Y:S04]  /*15e0*/  STG.E desc[UR10][R2.64+0x1c], R71 ;  /* 0x00001c4702007986 */ /* 0x0007e8000c10190a */
[----:B------:R-:W4:Y:S04]  /*15f0*/  LDG.E R8, desc[UR10][R4.64] ;  /* 0x0000000a04087981 */ /* 0x000f28000c1e1900 */
[----:B0-----:R-:W5:Y:S04]  /*1600*/  LDG.E R9, desc[UR10][R4.64+0x4] ;  /* 0x0000040a04097981 */ /* 0x001f68000c1e1900 */
[----:B------:R-:W5:Y:S04]  /*1610*/  LDG.E R10, desc[UR10][R4.64+0x8] ;  /* 0x0000080a040a7981 */ /* 0x000f68000c1e1900 */
[----:B------:R-:W5:Y:S04]  /*1620*/  LDG.E R58, desc[UR10][R4.64+0xc] ;  /* 0x00000c0a043a7981 */ /* 0x000f68000c1e1900 */
[----:B------:R-:W5:Y:S04]  /*1630*/  LDG.E R60, desc[UR10][R4.64+0x10] ;  /* 0x0000100a043c7981 */ /* 0x000f68000c1e1900 */
[----:B-1----:R-:W5:Y:S04]  /*1640*/  LDG.E R61, desc[UR10][R4.64+0x14] ;  /* 0x0000140a043d7981 */ /* 0x002f68000c1e1900 */
[----:B------:R-:W5:Y:S04]  /*1650*/  LDG.E R62, desc[UR10][R4.64+0x18] ;  /* 0x0000180a043e7981 */ /* 0x000f68000c1e1900 */
[----:B------:R-:W5:Y:S01]  /*1660*/  LDG.E R63, desc[UR10][R4.64+0x1c] ;  /* 0x00001c0a043f7981 */ /* 0x000f62000c1e1900 */
[----:B------:R-:W-:-:S04]  /*1670*/  IADD3 R6, PT, PT, R6, UR12, RZ ;  /* 0x0000000c06067c10 */ /* 0x000fc8000fffe0ff */
[----:B--2---:R-:W-:-:S04]  /*1680*/  IADD3 R7, P0, PT, R6, UR6, RZ ;  /* 0x0000000606077c10 */ /* 0x004fc8000ff1e0ff */
[----:B------:R-:W-:Y:S02]  /*1690*/  LEA.HI.X.SX32 R64, R6, UR4, 0x1, P0 ;  /* 0x0000000406407c11 */ /* 0x000fe400080f0eff */
[----:B---3--:R-:W-:-:S04]  /*16a0*/  LEA R2, P0, R7, UR8, 0x2 ;  /* 0x0000000807027c11 */ /* 0x008fc8000f8010ff */
[----:B------:R-:W-:Y:S01]  /*16b0*/  LEA.HI.X R3, R7, UR9, R64, 0x2, P0 ;  /* 0x0000000907037c11 */ /* 0x000fe200080f1440 */
[----:B----4-:R-:W-:Y:S01]  /*16c0*/  FMUL R8, R8, UR5 ;  /* 0x0000000508087c20 */ /* 0x010fe20008400000 */
[----:B-----5:R-:W-:-:S03]  /*16d0*/  FMUL R9, R9, UR5 ;  /* 0x0000000509097c20 */ /* 0x020fc60008400000 */
[----:B------:R-:W-:Y:S01]  /*16e0*/  FFMA R55, R55, UR7, R8 ;  /* 0x0000000737377c23 */ /* 0x000fe20008000008 */
[----:B------:R-:W-:Y:S01]  /*16f0*/  FMUL R10, R10, UR5 ;  /* 0x000000050a0a7c20 */ /* 0x000fe20008400000 */
[----:B------:R-:W-:-:S03]  /*1700*/  FFMA R9, R52, UR7, R9 ;  /* 0x0000000734097c23 */ /* 0x000fc60008000009 */
[----:B------:R-:W-:Y:S01]  /*1710*/  STG.E desc[UR10][R4.64], R55 ;  /* 0x0000003704007986 */ /* 0x000fe2000c10190a */
[----:B------:R-:W-:Y:S01]  /*1720*/  FMUL R7, R58, UR5 ;  /* 0x000000053a077c20 */ /* 0x000fe20008400000 */
[----:B------:R-:W-:Y:S02]  /*1730*/  FFMA R53, R53, UR7, R10 ;  /* 0x0000000735357c23 */ /* 0x000fe4000800000a */
        /* <DEDUP_REMOVED lines=16> */
[----:B0-----:R-:W2:Y:S04]  /*1840*/  LDG.E R53, desc[UR10][R2.64+0x18] ;  /* 0x0000180a02357981 */ /* 0x001ea8000c1e1900 */
[----:B------:R-:W3:Y:S04]  /*1850*/  LDG.E R8, desc[UR10][R2.64] ;  /* 0x0000000a02087981 */ /* 0x000ee8000c1e1900 */
        /* <DEDUP_REMOVED lines=8> */
[----:B-1----:R-:W-:Y:S02]  /*18e0*/  LEA.HI.X.SX32 R5, R55, UR4, 0x1, P0 ;  /* 0x0000000437057c11 */ /* 0x002fe400080f0eff */
[----:B------:R-:W-:-:S04]  /*18f0*/  LEA R4, P0, R6, UR8, 0x2 ;  /* 0x0000000806047c11 */ /* 0x000fc8000f8010ff */
[----:B------:R-:W-:Y:S01]  /*1900*/  LEA.HI.X R5, R6, UR9, R5, 0x2, P0 ;  /* 0x0000000906057c11 */ /* 0x000fe200080f1405 */
[----:B--2---:R-:W-:Y:S01]  /*1910*/  FMUL R6, R53, UR5 ;  /* 0x0000000535067c20 */ /* 0x004fe20008400000 */
[----:B---3--:R-:W-:Y:S01]  /*1920*/  FMUL R8, R8, UR5 ;  /* 0x0000000508087c20 */ /* 0x008fe20008400000 */
[----:B----4-:R-:W-:Y:S01]  /*1930*/  FMUL R9, R9, UR5 ;  /* 0x0000000509097c20 */ /* 0x010fe20008400000 */
[----:B-----5:R-:W-:Y:S01]  /*1940*/  FMUL R10, R10, UR5 ;  /* 0x000000050a0a7c20 */ /* 0x020fe20008400000 */
[----:B------:R-:W-:Y:S01]  /*1950*/  FMUL R11, R11, UR5 ;  /* 0x000000050b0b7c20 */ /* 0x000fe20008400000 */
[----:B------:R-:W-:Y:S01]  /*1960*/  FMUL R50, R50, UR5 ;  /* 0x0000000532327c20 */ /* 0x000fe20008400000 */
[----:B------:R-:W-:Y:S01]  /*1970*/  FMUL R7, R52, UR5 ;  /* 0x0000000534077c20 */ /* 0x000fe20008400000 */
[----:B------:R-:W-:Y:S01]  /*1980*/  FMUL R53, R54, UR5 ;  /* 0x0000000536357c20 */ /* 0x000fe20008400000 */
[----:B------:R-:W-:Y:S01]  /*1990*/  FFMA R51, R51, UR7, R8 ;  /* 0x0000000733337c23 */ /* 0x000fe20008000008 */
[----:B------:R-:W-:Y:S01]  /*19a0*/  FFMA R9, R48, UR7, R9 ;  /* 0x0000000730097c23 */ /* 0x000fe20008000009 */
[----:B------:R-:W-:Y:S01]  /*19b0*/  FFMA R49, R49, UR7, R10 ;  /* 0x0000000731317c23 */ /* 0x000fe2000800000a */
[----:B------:R-:W-:Y:S01]  /*19c0*/  FFMA R11, R46, UR7, R11 ;  /* 0x000000072e0b7c23 */ /* 0x000fe2000800000b */
[----:B------:R-:W-:Y:S01]  /*19d0*/  FFMA R47, R47, UR7, R50 ;  /* 0x000000072f2f7c23 */ /* 0x000fe20008000032 */
[----:B------:R-:W-:Y:S01]  /*19e0*/  FFMA R7, R44, UR7, R7 ;  /* 0x000000072c077c23 */ /* 0x000fe20008000007 */
[----:B------:R-:W-:Y:S01]  /*19f0*/  FFMA R45, R45, UR7, R6 ;  /* 0x000000072d2d7c23 */ /* 0x000fe20008000006 */
[----:B------:R-:W-:Y:S01]  /*1a00*/  FFMA R53, R42, UR7, R53 ;  /* 0x000000072a357c23 */ /* 0x000fe20008000035 */
[----:B------:R-:W-:Y:S04]  /*1a10*/  STG.E desc[UR10][R2.64], R51 ;  /* 0x0000003302007986 */ /* 0x000fe8000c10190a */
[----:B------:R0:W-:Y:S04]  /*1a20*/  STG.E desc[UR10][R2.64+0x4], R9 ;  /* 0x0000040902007986 */ /* 0x0001e8000c10190a */
[----:B------:R-:W-:Y:S04]  /*1a30*/  STG.E desc[UR10][R2.64+0x8], R49 ;  /* 0x0000083102007986 */ /* 0x000fe8000c10190a */
[----:B------:R-:W-:Y:S04]  /*1a40*/  STG.E desc[UR10][R2.64+0xc], R11 ;  /* 0x00000c0b02007986 */ /* 0x000fe8000c10190a */
[----:B------:R1:W-:Y:S04]  /*1a50*/  STG.E desc[UR10][R2.64+0x10], R47 ;  /* 0x0000102f02007986 */ /* 0x0003e8000c10190a */
[----:B------:R-:W-:Y:S04]  /*1a60*/  STG.E desc[UR10][R2.64+0x14], R7 ;  /* 0x0000140702007986 */ /* 0x000fe8000c10190a */
[----:B------:R-:W-:Y:S04]  /*1a70*/  STG.E desc[UR10][R2.64+0x18], R45 ;  /* 0x0000182d02007986 */ /* 0x000fe8000c10190a */
[----:B------:R2:W-:Y:S04]  /*1a80*/  STG.E desc[UR10][R2.64+0x1c], R53 ;  /* 0x00001c3502007986 */ /* 0x0005e8000c10190a */
[----:B------:R-:W3:Y:S04]  /*1a90*/  LDG.E R8, desc[UR10][R4.64+0x4] ;  /* 0x0000040a04087981 */ /* 0x000ee8000c1e1900 */
[----:B0-----:R-:W4:Y:S04]  /*1aa0*/  LDG.E R9, desc[UR10][R4.64+0x8] ;  /* 0x0000080a04097981 */ /* 0x001f28000c1e1900 */
        /* <DEDUP_REMOVED lines=9> */
[----:B--2---:R-:W-:Y:S01]  /*1b40*/  LEA R2, P0, R11, UR8, 0x2 ;  /* 0x000000080b027c11 */ /* 0x004fe2000f8010ff */
[----:B---3--:R-:W-:-:S04]  /*1b50*/  FMUL R3, R8, UR5 ;  /* 0x0000000508037c20 */ /* 0x008fc80008400000 */
[----:B------:R-:W-:Y:S01]  /*1b60*/  FFMA R7, R38, UR7, R3 ;  /* 0x0000000726077c23 */ /* 0x000fe20008000003 */
[----:B----4-:R-:W-:Y:S01]  /*1b70*/  FMUL R8, R9, UR5 ;  /* 0x0000000509087c20 */ /* 0x010fe20008400000 */
[----:B------:R-:W-:Y:S01]  /*1b80*/  LEA.HI.X R3, R11, UR9, R48, 0x2, P0 ;  /* 0x000000090b037c11 */ /* 0x000fe200080f1430 */
[----:B-----5:R-:W-:Y:S01]  /*1b90*/  FMUL R6, R6, UR5 ;  /* 0x0000000506067c20 */ /* 0x020fe20008400000 */
[----:B------:R-:W-:Y:S01]  /*1ba0*/  FMUL R9, R10, UR5 ;  /* 0x000000050a097c20 */ /* 0x000fe20008400000 */
        /* <DEDUP_REMOVED lines=33> */
[----:B----4-:R-:W-:Y:S01]  /*1dc0*/  FMUL R7, R7, UR5 ;  /* 0x0000000507077c20 */ /* 0x010fe20008400000 */
        /* <DEDUP_REMOVED lines=15> */
[----:B------:R-:W-:Y:S04]  /*1ec0*/  STG.E desc[UR10][R2.64+0x4], R7 ;  /* 0x0000040702007986 */ /* 0x000fe8000c10190a */
[----:B------:R0:W-:Y:S04]  /*1ed0*/  STG.E desc[UR10][R2.64+0x8], R29 ;  /* 0x0000081d02007986 */ /* 0x0001e8000c10190a */
[----:B------:R1:W-:Y:S04]  /*1ee0*/  STG.E desc[UR10][R2.64+0xc], R9 ;  /* 0x00000c0902007986 */ /* 0x0003e8000c10190a */
[----:B------:R-:W-:Y:S04]  /*1ef0*/  STG.E desc[UR10][R2.64+0x10], R35 ;  /* 0x0000102302007986 */ /* 0x000fe8000c10190a */
        /* <DEDUP_REMOVED lines=10> */
[----:B------:R-:W5:Y:S01]  /*1fa0*/  LDG.E R30, desc[UR10][R4.64+0x1c] ;  /* 0x00001c0a041e7981 */ /* 0x000f62000c1e1900 */
[----:B------:R-:W-:-:S04]  /*1fb0*/  IADD3 R55, PT, PT, R55, UR12, RZ ;  /* 0x0000000c37377c10 */ /* 0x000fc8000fffe0ff */
[----:B-1----:R-:W-:-:S04]  /*1fc0*/  IADD3 R9, P0, PT, R55, UR6, RZ ;  /* 0x0000000637097c10 */ /* 0x002fc8000ff1e0ff */
[----:B------:R-:W-:Y:S02]  /*1fd0*/  LEA.HI.X.SX32 R32, R55, UR4, 0x1, P0 ;  /* 0x0000000437207c11 */ /* 0x000fe400080f0eff */
[----:B--2---:R-:W-:-:S04]  /*1fe0*/  LEA R2, P0, R9, UR8, 0x2 ;  /* 0x0000000809027c11 */ /* 0x004fc8000f8010ff */
[----:B------:R-:W-:Y:S01]  /*1ff0*/  LEA.HI.X R3, R9, UR9, R32, 0x2, P0 ;  /* 0x0000000909037c11 */ /* 0x000fe200080f1420 */
[----:B---3--:R-:W-:-:S04]  /*2000*/  FMUL R6, R6, UR5 ;  /* 0x0000000506067c20 */ /* 0x008fc80008400000 */
[----:B------:R-:W-:Y:S01]  /*2010*/  FFMA R19, R19, UR7, R6 ;  /* 0x0000000713137c23 */ /* 0x000fe20008000006 */
        /* <DEDUP_REMOVED lines=16> */
[----:B------:R-:W-:Y:S04]  /*2120*/  STG.E desc[UR10][R4.64+0x8], R15 ;  /* 0x0000080f04007986 */ /* 0x000fe8000c10190a */
[----:B------:R0:W-:Y:S04]  /*2130*/  STG.E desc[UR10][R4.64+0xc], R9 ;  /* 0x00000c0904007986 */ /* 0x0001e8000c10190a */
[----:B------:R-:W-:Y:S04]  /*2140*/  STG.E desc[UR10][R4.64+0x10], R27 ;  /* 0x0000101b04007986 */ /* 0x000fe8000c10190a */
[----:B------:R-:W-:Y:S04]  /*2150*/  STG.E desc[UR10][R4.64+0x14], R11 ;  /* 0x0000140b04007986 */ /* 0x000fe8000c10190a */
[----:B------:R-:W-:Y:S04]  /*2160*/  STG.E desc[UR10][R4.64+0x18], R25 ;  /* 0x0000181904007986 */ /* 0x000fe8000c10190a */
[----:B------:R1:W-:Y:S04]  /*2170*/  STG.E desc[UR10][R4.64+0x1c], R29 ;  /* 0x00001c1d04007986 */ /* 0x0003e8000c10190a */
[----:B------:R-:W1:Y:S04]  /*2180*/  LDG.E R10, desc[UR10][R2.64+0xc] ;  /* 0x00000c0a020a7981 */ /* 0x000e68000c1e1900 */
[----:B0-----:R-:W2:Y:S04]  /*2190*/  LDG.E R9, desc[UR10][R2.64+0x18] ;  /* 0x0000180a02097981 */ /* 0x001ea8000c1e1900 */
[----:B------:R-:W3:Y:S04]  /*21a0*/  LDG.E R6, desc[UR10][R2.64] ;  /* 0x0000000a02067981 */ /* 0x000ee8000c1e1900 */
[----:B------:R-:W4:Y:S04]  /*21b0*/  LDG.E R7, desc[UR10][R2.64+0x4] ;  /* 0x0000040a02077981 */ /* 0x000f28000c1e1900 */
[----:B------:R-:W5:Y:S04]  /*21c0*/  LDG.E R8, desc[UR10][R2.64+0x8] ;  /* 0x0000080a02087981 */ /* 0x000f68000c1e1900 */
[----:B------:R-:W5:Y:S04]  /*21d0*/  LDG.E R12, desc[UR10][R2.64+0x10] ;  /* 0x0000100a020c7981 */ /* 0x000f68000c1e1900 */
[----:B------:R-:W5:Y:S04]  /*21e0*/  LDG.E R15, desc[UR10][R2.64+0x14] ;  /* 0x0000140a020f7981 */ /* 0x000f68000c1e1900 */
[----:B------:R-:W5:Y:S01]  /*21f0*/  LDG.E R16, desc[UR10][R2.64+0x1c] ;  /* 0x00001c0a02107981 */ /* 0x000f62000c1e1900 */
[----:B-1----:R-:W-:-:S04]  /*2200*/  FMUL R5, R10, UR5 ;  /* 0x000000050a057c20 */ /* 0x002fc80008400000 */
[----:B------:R-:W-:Y:S01]  /*2210*/  FFMA R5, R0, UR7, R5 ;  /* 0x0000000700057c23 */ /* 0x000fe20008000005 */
[----:B--2---:R-:W-:Y:S01]  /*2220*/  FMUL R0, R9, UR5 ;  /* 0x0000000509007c20 */ /* 0x004fe20008400000 */
[----:B---3--:R-:W-:Y:S01]  /*2230*/  FMUL R6, R6, UR5 ;  /* 0x0000000506067c20 */ /* 0x008fe20008400000 */
[----:B----4-:R-:W-:Y:S01]  /*2240*/  FMUL R7, R7, UR5 ;  /* 0x0000000507077c20 */ /* 0x010fe20008400000 */
[----:B-----5:R-:W-:Y:S01]  /*2250*/  FMUL R8, R8, UR5 ;  /* 0x0000000508087c20 */ /* 0x020fe20008400000 */
        /* <DEDUP_REMOVED lines=13> */
[----:B------:R-:W-:Y:S04]  /*2330*/  STG.E desc[UR10][R2.64+0xc], R5 ;  /* 0x00000c0502007986 */ /* 0x000fe8000c10190a */
[----:B------:R-:W-:Y:S04]  /*2340*/  STG.E desc[UR10][R2.64+0x10], R23 ;  /* 0x0000101702007986 */ /* 0x000fe8000c10190a */
[----:B------:R-:W-:Y:S04]  /*2350*/  STG.E desc[UR10][R2.64+0x14], R15 ;  /* 0x0000140f02007986 */ /* 0x000fe8000c10190a */
[----:B------:R-:W-:Y:S04]  /*2360*/  STG.E desc[UR10][R2.64+0x18], R21 ;  /* 0x0000181502007986 */ /* 0x000fe8000c10190a */
[----:B------:R-:W-:Y:S01]  /*2370*/  STG.E desc[UR10][R2.64+0x1c], R9 ;  /* 0x00001c0902007986 */ /* 0x000fe2000c10190a */
[----:B------:R-:W-:Y:S05]  /*2380*/  EXIT ;  /* 0x000000000000794d */ /* 0x000fea0003800000 */
.L_x_4:
[----:B------:R-:W-:-:S00]  /*2390*/  BRA `(.L_x_4) ;  /* 0xfffffffc00fc7947 */ /* 0x000fc0000383ffff */
[----:B------:R-:W-:-:S00]  /*23a0*/  NOP ;  /* 0x0000000000007918 */ /* 0x000fc00000000000 */
        /* <DEDUP_REMOVED lines=13> */
.L_x_13:


//--------------------- .text._Z10mysgemm_v2iiifPfS_fS_ --------------------------
	.section	.text._Z10mysgemm_v2iiifPfS_fS_,"ax",@progbits
	.align	128
        .global         _Z10mysgemm_v2iiifPfS_fS_
        .type           _Z10mysgemm_v2iiifPfS_fS_,@function
        .size           _Z10mysgemm_v2iiifPfS_fS_,(.L_x_14 - _Z10mysgemm_v2iiifPfS_fS_)
        .other          _Z10mysgemm_v2iiifPfS_fS_,@"STO_CUDA_ENTRY STV_DEFAULT"
_Z10mysgemm_v2iiifPfS_fS_:
.text._Z10mysgemm_v2iiifPfS_fS_:
[----:B------:R-:W-:Y:S08]  /*0000*/  LDC R1, c[0x0][0x37c] ;  /* 0x0000df00ff017b82 */ /* 0x000ff00000000800 */
[----:B------:R-:W0:Y:S01]  /*0010*/  LDC R0, c[0x0][0x388] ;  /* 0x0000e200ff007b82 */ /* 0x000e220000000800 */
[----:B------:R-:W1:Y:S01]  /*0020*/  S2R R19, SR_TID.X ;  /* 0x0000000000137919 */ /* 0x000e620000002100 */
[----:B------:R-:W2:Y:S01]  /*0030*/  LDCU.64 UR10, c[0x0][0x358] ;  /* 0x00006b00ff0a77ac */ /* 0x000ea20008000a00 */
[----:B------:R-:W-:Y:S01]  /*0040*/  HFMA2 R11, -RZ, RZ, 0, 0 ;  /* 0x00000000ff0b7431 */ /* 0x000fe200000001ff */
[----:B------:R-:W3:Y:S04]  /*0050*/  S2R R3, SR_CTAID.X ;  /* 0x0000000000037919 */ /* 0x000ee80000002500 */
[----:B------:R-:W4:Y:S01]  /*0060*/  S2UR UR5, SR_CTAID.Y ;  /* 0x00000000000579c3 */ /* 0x000f220000002600 */
[----:B------:R-:W0:Y:S02]  /*0070*/  S2R R2, SR_TID.Y ;  /* 0x0000000000027919 */ /* 0x000e240000002200 */
[----:B0-----:R-:W-:Y:S01]  /*0080*/  ISETP.GE.AND P0, PT, R0, 0x1, PT ;  /* 0x000000010000780c */ /* 0x001fe20003f06270 */
[----:B----4-:R-:W-:Y:S01]  /*0090*/  USHF.L.U32 UR5, UR5, 0x5, URZ ;  /* 0x0000000505057899 */ /* 0x010fe200080006ff */
[----:B-1----:R-:W-:-:S02]  /*00a0*/  LOP3.LUT R19, R19, 0x1f, RZ, 0xc0, !PT ;  /* 0x0000001f13137812 */ /* 0x002fc400078ec0ff */
[----:B---3--:R-:W-:-:S09]  /*00b0*/  SHF.L.U32 R18, R3, 0x5, RZ ;  /* 0x0000000503127819 */ /* 0x008fd200000006ff */
[----:B--2---:R-:W-:Y:S05]  /*00c0*/  @!P0 BRA `(.L_x_5) ;  /* 0x0000000400c48947 */ /* 0x004fea0003800000 */
[----:B------:R-:W0:Y:S01]  /*00d0*/  LDC R10, c[0x0][0x384] ;  /* 0x0000e100ff0a7b82 */ /* 0x000e220000000800 */
[--C-:B------:R-:W-:Y:S01]  /*00e0*/  SHF.R.U32.HI R8, RZ, 0x5, R2.reuse ;  /* 0x00000005ff087819 */ /* 0x100fe20000011602 */
[----:B------:R-:W1:Y:S01]  /*00f0*/  LDCU.128 UR12, c[0x0][0x390] ;  /* 0x00007200ff0c77ac */ /* 0x000e620008000c00 */
[----:B------:R-:W-:Y:S01]  /*0100*/  IMAD.WIDE.U32 R6, R18, 0x4, RZ ;  /* 0x0000000412067825 */ /* 0x000fe200078e00ff */
[----:B------:R-:W-:Y:S01]  /*0110*/  LOP3.LUT R16, R19, 0x3e0, R2, 0xf8, !PT ;  /* 0x000003e013107812 */ /* 0x000fe200078ef802 */
[----:B------:R-:W-:Y:S02]  /*0120*/  UMOV UR4, 0x400 ;  /* 0x0000040000047882 */ /* 0x000fe40000000000 */
[----:B------:R-:W-:Y:S01]  /*0130*/  IMAD R4, R8, R0, R3 ;  /* 0x0000000008047224 */ /* 0x000fe200078e0203 */
[----:B------:R-:W2:Y:S01]  /*0140*/  S2UR UR8, SR_CgaCtaId ;  /* 0x00000000000879c3 */ /* 0x000ea20000008800 */
[----:B------:R-:W-:Y:S01]  /*0150*/  IMAD R3, R0, UR5, RZ ;  /* 0x0000000500037c24 */ /* 0x000fe2000f8e02ff */
[----:B------:R-:W-:Y:S01]  /*0160*/  UIADD3 UR7, UPT, UPT, UR4, 0x1000, URZ ;  /* 0x0000100004077890 */ /* 0x000fe2000fffe0ff */
[----:B------:R-:W-:Y:S01]  /*0170*/  IMAD.WIDE.U32 R4, R4, 0x4, RZ ;  /* 0x0000000404047825 */ /* 0x000fe200078e00ff */
[----:B------:R-:W-:-:S03]  /*0180*/  MOV R11, RZ ;  /* 0x000000ff000b7202 */ /* 0x000fc60000000f00 */
[----:B------:R-:W-:-:S03]  /*0190*/  IMAD.WIDE R4, R3, 0x4, R4 ;  /* 0x0000000403047825 */ /* 0x000fc600078e0204 */
[----:B-1----:R-:W-:Y:S01]  /*01a0*/  IADD3 R4, P0, PT, R4, UR12, RZ ;  /* 0x0000000c04047c10 */ /* 0x002fe2000ff1e0ff */
[----:B0-----:R-:W-:-:S03]  /*01b0*/  IMAD R9, R8, R10, R19 ;  /* 0x0000000a08097224 */ /* 0x001fc600078e0213 */
[----:B------:R-:W-:Y:S01]  /*01c0*/  IADD3.X R3, PT, PT, R5, UR13, RZ, P0, !PT ;  /* 0x0000000d05037c10 */ /* 0x000fe200087fe4ff */
[----:B------:R-:W-:Y:S01]  /*01d0*/  IMAD.WIDE R6, R9, 0x4, R6 ;  /* 0x0000000409067825 */ /* 0x000fe200078e0206 */
[----:B--2---:R-:W-:Y:S02]  /*01e0*/  ULEA UR6, UR8, UR4, 0x18 ;  /* 0x0000000408067291 */ /* 0x004fe4000f8ec0ff */
[----:B------:R-:W-:Y:S01]  /*01f0*/  IADD3 R20, P1, PT, R6, UR14, RZ ;  /* 0x0000000e06147c10 */ /* 0x000fe2000ff3e0ff */
[----:B------:R-:W-:Y:S01]  /*0200*/  ULEA UR7, UR8, UR7, 0x18 ;  /* 0x0000000708077291 */ /* 0x000fe2000f8ec0ff */
[----:B------:R-:W-:Y:S01]  /*0210*/  SHF.L.U32 R6, R2, 0x2, RZ ;  /* 0x0000000202067819 */ /* 0x000fe200000006ff */
[----:B------:R-:W-:Y:S01]  /*0220*/  UMOV UR4, URZ ;  /* 0x000000ff00047c82 */ /* 0x000fe20008000000 */
[----:B------:R-:W-:Y:S02]  /*0230*/  IADD3.X R21, PT, PT, R7, UR15, RZ, P1, !PT ;  /* 0x0000000f07157c10 */ /* 0x000fe40008ffe4ff */
[----:B------:R-:W-:-:S02]  /*0240*/  LEA R17, R16, UR6, 0x2 ;  /* 0x0000000610117c11 */ /* 0x000fc4000f8e10ff */
[----:B------:R-:W-:Y:S02]  /*0250*/  LOP3.LUT R6, R6, 0xf80, RZ, 0xc0, !PT ;  /* 0x00000f8006067812 */ /* 0x000fe400078ec0ff */
[----:B------:R-:W-:Y:S02]  /*0260*/  SHF.L.U32 R7, R10, 0x5, RZ ;  /* 0x000000050a077819 */ /* 0x000fe400000006ff */
[----:B------:R-:W-:Y:S02]  /*0270*/  LEA R16, R16, UR7, 0x2 ;  /* 0x0000000710107c11 */ /* 0x000fe4000f8e10ff */
[----:B------:R-:W-:-:S07]  /*0280*/  LEA R5, R19, UR7, 0x2 ;  /* 0x0000000713057c11 */ /* 0x000fce000f8e10ff */
.L_x_6:
[----:B------:R-:W-:Y:S01]  /*0290*/  MOV R8, R4 ;  /* 0x0000000400087202 */ /* 0x000fe20000000f00 */
[----:B------:R-:W2:Y:S01]  /*02a0*/  LDG.E R27, desc[UR10][R20.64] ;  /* 0x0000000a141b7981 */ /* 0x000ea2000c1e1900 */
[----:B------:R-:W-:-:S05]  /*02b0*/  MOV R9, R3 ;  /* 0x0000000300097202 */ /* 0x000fca0000000f00 */
[----:B------:R-:W3:Y:S04]  /*02c0*/  LDG.E R22, desc[UR10][R8.64] ;  /* 0x0000000a08167981 */ /* 0x000ee8000c1e1900 */
[----:B---3--:R-:W-:Y:S04]  /*02d0*/  STS [R17], R22 ;  /* 0x0000001611007388 */ /* 0x008fe80000000800 */
[----:B--2---:R-:W-:Y:S01]  /*02e0*/  STS [R16], R27 ;  /* 0x0000001b10007388 */ /* 0x004fe20000000800 */
[----:B------:R-:W-:Y:S06]  /*02f0*/  BAR.SYNC.DEFER_BLOCKING 0x0 ;  /* 0x0000000000007b1d */ /* 0x000fec0000010000 */
[----:B------:R-:W-:Y:S04]  /*0300*/  LDS R10, [R5] ;  /* 0x00000000050a7984 */ /* 0x000fe80000000800 */
[----:B------:R-:W0:Y:S04]  /*0310*/  LDS.128 R12, [R6+UR6] ;  /* 0x00000006060c7984 */ /* 0x000e280008000c00 */
[----:B------:R-:W1:Y:S04]  /*0320*/  LDS R29, [R5+0x80] ;  /* 0x00008000051d7984 */ /* 0x000e680000000800 */
[----:B------:R-:W2:Y:S04]  /*0330*/  LDS R23, [R5+0x100] ;  /* 0x0001000005177984 */ /* 0x000ea80000000800 */
[----:B------:R-:W3:Y:S04]  /*0340*/  LDS R24, [R5+0x180] ;  /* 0x0001800005187984 */ /* 0x000ee80000000800 */
[----:B------:R-:W-:Y:S04]  /*0350*/  LDS R25, [R5+0x200] ;  /* 0x0002000005197984 */ /* 0x000fe80000000800 */
[----:B------:R-:W-:Y:S04]  /*0360*/  LDS R22, [R5+0x280] ;  /* 0x0002800005167984 */ /* 0x000fe80000000800 */
[----:B------:R-:W-:Y:S01]  /*0370*/  LDS R26, [R5+0xb80] ;  /* 0x000b8000051a7984 */ /* 0x000fe20000000800 */
[----:B0-----:R-:W-:-:S03]  /*0380*/  FFMA R12, R12, R10, R11 ;  /* 0x0000000a0c0c7223 */ /* 0x001fc6000000000b */
[----:B------:R-:W0:Y:S01]  /*0390*/  LDS.128 R8, [R6+UR6+0x10] ;  /* 0x0000100606087984 */ /* 0x000e220008000c00 */
[----:B-1----:R-:W-:-:S04]  /*03a0*/  FFMA R12, R29, R13, R12 ;  /* 0x0000000d1d0c7223 */ /* 0x002fc8000000000c */
[----:B--2---:R-:W-:Y:S02]  /*03b0*/  FFMA R13, R23, R14, R12 ;  /* 0x0000000e170d7223 */ /* 0x004fe4000000000c */
[----:B------:R-:W1:Y:S02]  /*03c0*/  LDS R23, [R5+0x300] ;  /* 0x0003000005177984 */ /* 0x000e640000000800 */
[----:B---3--:R-:W-:Y:S02]  /*03d0*/  FFMA R13, R24, R15, R13 ;  /* 0x0000000f180d7223 */ /* 0x008fe4000000000d */
[----:B------:R-:W2:Y:S02]  /*03e0*/  LDS R24, [R5+0x380] ;  /* 0x0003800005187984 */ /* 0x000ea40000000800 */
[----:B0-----:R-:W-:Y:S02]  /*03f0*/  FFMA R27, R8, R25, R13 ;  /* 0x00000019081b7223 */ /* 0x001fe4000000000d */
[----:B------:R-:W-:Y:S04]  /*0400*/  LDS R25, [R5+0x400] ;  /* 0x0004000005197984 */ /* 0x000fe80000000800 */
[----:B------:R-:W0:Y:S01]  /*0410*/  LDS.128 R12, [R6+UR6+0x20] ;  /* 0x00002006060c7984 */ /* 0x000e220008000c00 */
[----:B------:R-:W-:-:S03]  /*0420*/  FFMA R8, R22, R9, R27 ;  /* 0x0000000916087223 */ /* 0x000fc6000000001b */
[----:B------:R-:W3:Y:S01]  /*0430*/  LDS R22, [R5+0x480] ;  /* 0x0004800005167984 */ /* 0x000ee20000000800 */
[----:B-1----:R-:W-:-:S03]  /*0440*/  FFMA R9, R23, R10, R8 ;  /* 0x0000000a17097223 */ /* 0x002fc60000000008 */
[----:B------:R-:W1:Y:S01]  /*0450*/  LDS R23, [R5+0x500] ;  /* 0x0005000005177984 */ /* 0x000e620000000800 */
[----:B--2---:R-:W-:-:S03]  /*0460*/  FFMA R9, R24, R11, R9 ;  /* 0x0000000b18097223 */ /* 0x004fc60000000009 */
[----:B------:R-:W2:Y:S01]  /*0470*/  LDS R24, [R5+0x580] ;  /* 0x0005800005187984 */ /* 0x000ea20000000800 */
[----:B0-----:R-:W-:-:S03]  /*0480*/  FFMA R27, R12, R25, R9 ;  /* 0x000000190c1b7223 */ /* 0x001fc60000000009 */
[----:B------:R-:W-:Y:S04]  /*0490*/  LDS R25, [R5+0x600] ;  /* 0x0006000005197984 */ /* 0x000fe80000000800 */
[----:B------:R-:W0:Y:S01]  /*04a0*/  LDS.128 R8, [R6+UR6+0x30] ;  /* 0x0000300606087984 */ /* 0x000e220008000c00 */
[----:B---3--:R-:W-:-:S03]  /*04b0*/  FFMA R12, R22, R13, R27 ;  /* 0x0000000d160c7223 */ /* 0x008fc6000000001b */
        /* <DEDUP_REMOVED lines=22> */
[----:B------:R-:W-:Y:S01]  /*0620*/  LDS R24, [R5+0xc80] ;  /* 0x000c800005187984 */ /* 0x000fe20000000800 */
[----:B0-----:R-:W-:-:S03]  /*0630*/  FFMA R27, R8, R25, R13 ;  /* 0x00000019081b7223 */ /* 0x001fc6000000000d */
[----:B------:R-:W-:Y:S04]  /*0640*/  LDS R25, [R5+0xc00] ;  /* 0x000c000005197984 */ /* 0x000fe80000000800 */
[----:B------:R-:W0:Y:S01]  /*0650*/  LDS.128 R12, [R6+UR6+0x60] ;  /* 0x00006006060c7984 */ /* 0x000e220008000c00 */
[----:B---3--:R-:W-:-:S04]  /*0660*/  FFMA R22, R22, R9, R27 ;  /* 0x0000000916167223 */ /* 0x008fc8000000001b */
[----:B-1----:R-:W-:Y:S02]  /*0670*/  FFMA R9, R23, R10, R22 ;  /* 0x0000000a17097223 */ /* 0x002fe40000000016 */
[----:B------:R-:W1:Y:S02]  /*0680*/  LDS R23, [R5+0xd00] ;  /* 0x000d000005177984 */ /* 0x000e640000000800 */
[----:B------:R-:W-:Y:S02]  /*0690*/  FFMA R9, R26, R11, R9 ;  /* 0x0000000b1a097223 */ /* 0x000fe40000000009 */
[----:B------:R-:W2:Y:S02]  /*06a0*/  LDS R22, [R5+0xd80] ;  /* 0x000d800005167984 */ /* 0x000ea40000000800 */
[----:B0-----:R-:W-:Y:S02]  /*06b0*/  FFMA R27, R12, R25, R9 ;  /* 0x000000190c1b7223 */ /* 0x001fe40000000009 */
[----:B------:R-:W-:Y:S04]  /*06c0*/  LDS R25, [R5+0xe00] ;  /* 0x000e000005197984 */ /* 0x000fe80000000800 */
[----:B------:R-:W0:Y:S01]  /*06d0*/  LDS.128 R8, [R6+UR6+0x70] ;  /* 0x0000700606087984 */ /* 0x000e220008000c00 */
[----:B------:R-:W-:-:S03]  /*06e0*/  FFMA R24, R24, R13, R27 ;  /* 0x0000000d18187223 */ /* 0x000fc6000000001b */
[----:B------:R-:W3:Y:S04]  /*06f0*/  LDS R27, [R5+0xe80] ;  /* 0x000e8000051b7984 */ /* 0x000ee80000000800 */
[----:B------:R-:W4:Y:S04]  /*0700*/  LDS R13, [R5+0xf00] ;  /* 0x000f0000050d7984 */ /* 0x000f280000000800 */
[----:B------:R-:W5:Y:S01]  /*0710*/  LDS R12, [R5+0xf80] ;  /* 0x000f8000050c7984 */ /* 0x000f620000000800 */
[----:B------:R-:W-:Y:S01]  /*0720*/  UIADD3 UR4, UPT, UPT, UR4, 0x20, URZ ;  /* 0x0000002004047890 */ /* 0x000fe2000fffe0ff */
[----:B-1----:R-:W-:-:S04]  /*0730*/  FFMA R23, R23, R14, R24 ;  /* 0x0000000e17177223 */ /* 0x002fc80000000018 */
[----:B--2---:R-:W-:Y:S01]  /*0740*/  FFMA R15, R22, R15, R23 ;  /* 0x0000000f160f7223 */ /* 0x004fe20000000017 */
[----:B------:R-:W-:Y:S02]  /*0750*/  ISETP.LE.AND P0, PT, R0, UR4, PT ;  /* 0x0000000400007c0c */ /* 0x000fe4000bf03270 */
[----:B------:R-:W-:Y:S01]  /*0760*/  IADD3 R4, P1, PT, R4, 0x80, RZ ;  /* 0x0000008004047810 */ /* 0x000fe20007f3e0ff */
[----:B------:R-:W-:-:S03]  /*0770*/  IMAD.WIDE R20, R7, 0x4, R20 ;  /* 0x0000000407147825 */ /* 0x000fc600078e0214 */
[----:B------:R-:W-:Y:S01]  /*0780*/  IADD3.X R3, PT, PT, RZ, R3, RZ, P1, !PT ;  /* 0x00000003ff037210 */ /* 0x000fe20000ffe4ff */
[----:B0-----:R-:W-:-:S04]  /*0790*/  FFMA R8, R8, R25, R15 ;  /* 0x0000001908087223 */ /* 0x001fc8000000000f */
[----:B---3--:R-:W-:-:S04]  /*07a0*/  FFMA R8, R27, R9, R8 ;  /* 0x000000091b087223 */ /* 0x008fc80000000008 */
[----:B----4-:R-:W-:-:S04]  /*07b0*/  FFMA R13, R13, R10, R8 ;  /* 0x0000000a0d0d7223 */ /* 0x010fc80000000008 */
[----:B-----5:R-:W-:Y:S01]  /*07c0*/  FFMA R11, R12, R11, R13 ;  /* 0x0000000b0c0b7223 */ /* 0x020fe2000000000d */
[----:B------:R-:W-:Y:S06]  /*07d0*/  @!P0 BRA `(.L_x_6) ;  /* 0xfffffff800ac8947 */ /* 0x000fec000383ffff */
.L_x_5:
[----:B------:R-:W0:Y:S01]  /*07e0*/  LDC R3, c[0x0][0x384] ;  /* 0x0000e100ff037b82 */ /* 0x000e220000000800 */
[----:B------:R-:W1:Y:S01]  /*07f0*/  LDCU.64 UR6, c[0x0][0x3a8] ;  /* 0x00007500ff0677ac */ /* 0x000e620008000a00 */
[----:B------:R-:W-:Y:S01]  /*0800*/  LOP3.LUT R19, R19, 0x3e0, R2, 0xf8, !PT ;  /* 0x000003e013137812 */ /* 0x000fe200078ef802 */
[----:B------:R-:W2:Y:S01]  /*0810*/  LDCU UR4, c[0x0][0x3a0] ;  /* 0x00007400ff0477ac */ /* 0x000ea20008000800 */
[----:B0-----:R-:W-:Y:S01]  /*0820*/  IMAD R18, R3, UR5, R18 ;  /* 0x0000000503127c24 */ /* 0x001fe2000f8e0212 */
[----:B------:R-:W0:Y:S04]  /*0830*/  LDCU UR5, c[0x0][0x38c] ;  /* 0x00007180ff0577ac */ /* 0x000e280008000800 */
[----:B------:R-:W-:-:S04]  /*0840*/  IADD3 R0, P0, PT, R19, R18, RZ ;  /* 0x0000001213007210 */ /* 0x000fc80007f1e0ff */
[----:B------:R-:W-:Y:S02]  /*0850*/  LEA.HI.X.SX32 R3, R18, RZ, 0x1, P0 ;  /* 0x000000ff12037211 */ /* 0x000fe400000f0eff */
[----:B-1----:R-:W-:-:S04]  /*0860*/  LEA R2, P0, R0, UR6, 0x2 ;  /* 0x0000000600027c11 */ /* 0x002fc8000f8010ff */
[----:B------:R-:W-:-:S05]  /*0870*/  LEA.HI.X R3, R0, UR7, R3, 0x2, P0 ;  /* 0x0000000700037c11 */ /* 0x000fca00080f1403 */
[----:B------:R-:W2:Y:S02]  /*0880*/  LDG.E R0, desc[UR10][R2.64] ;  /* 0x0000000a02007981 */ /* 0x000ea4000c1e1900 */
[----:B--2---:R-:W-:-:S04]  /*0890*/  FMUL R0, R0, UR4 ;  /* 0x0000000400007c20 */ /* 0x004fc80008400000 */
[----:B0-----:R-:W-:-:S05]  /*08a0*/  FFMA R11, R11, UR5, R0 ;  /* 0x000000050b0b7c23 */ /* 0x001fca0008000000 */
[----:B------:R-:W-:Y:S01]  /*08b0*/  STG.E desc[UR10][R2.64], R11 ;  /* 0x0000000b02007986 */ /* 0x000fe2000c10190a */
[----:B------:R-:W-:Y:S05]  /*08c0*/  EXIT ;  /* 0x000000000000794d */ /* 0x000fea0003800000 */
.L_x_7:
        /* <DEDUP_REMOVED lines=11> */
.L_x_14:


//--------------------- .text._Z10mysgemm_v1iiifPfS_fS_ --------------------------
	.section	.text._Z10mysgemm_v1iiifPfS_fS_,"ax",@progbits
	.align	128
        .global         _Z10mysgemm_v1iiifPfS_fS_
        .type           _Z10mysgemm_v1iiifPfS_fS_,@function
        .size           _Z10mysgemm_v1iiifPfS_fS_,(.L_x_15 - _Z10mysgemm_v1iiifPfS_fS_)
        .other          _Z10mysgemm_v1iiifPfS_fS_,@"STO_CUDA_ENTRY STV_DEFAULT"
_Z10mysgemm_v1iiifPfS_fS_:
.text._Z10mysgemm_v1iiifPfS_fS_:
[----:B------:R-:W-:Y:S01]  /*0000*/  LDC R1, c[0x0][0x37c] ;  /* 0x0000df00ff017b82 */ /* 0x000fe20000000800 */
[----:B------:R-:W0:Y:S07]  /*0010*/  S2R R7, SR_TID.Y ;  /* 0x0000000000077919 */ /* 0x000e2e0000002200 */
[----:B------:R-:W1:Y:S01]  /*0020*/  LDC R18, c[0x0][0x360] ;  /* 0x0000d800ff127b82 */ /* 0x000e620000000800 */
[----:B------:R-:W1:Y:S07]  /*0030*/  S2R R5, SR_TID.X ;  /* 0x0000000000057919 */ /* 0x000e6e0000002100 */
[----:B------:R-:W0:Y:S08]  /*0040*/  S2UR UR5, SR_CTAID.Y ;  /* 0x00000000000579c3 */ /* 0x000e300000002600 */
[----:B------:R-:W0:Y:S08]  /*0050*/  LDC R0, c[0x0][0x364] ;  /* 0x0000d900ff007b82 */ /* 0x000e300000000800 */
[----:B------:R-:W1:Y:S08]  /*0060*/  S2UR UR4, SR_CTAID.X ;  /* 0x00000000000479c3 */ /* 0x000e700000002500 */
[----:B------:R-:W2:Y:S01]  /*0070*/  LDC.64 R2, c[0x0][0x380] ;  /* 0x0000e000ff027b82 */ /* 0x000ea20000000a00 */
[----:B0-----:R-:W-:-:S02]  /*0080*/  IMAD R0, R0, UR5, R7 ;  /* 0x0000000500007c24 */ /* 0x001fc4000f8e0207 */
[----:B-1----:R-:W-:-:S03]  /*0090*/  IMAD R18, R18, UR4, R5 ;  /* 0x0000000412127c24 */ /* 0x002fc6000f8e0205 */
[----:B--2---:R-:W-:-:S04]  /*00a0*/  ISETP.GE.AND P0, PT, R0, R2, PT ;  /* 0x000000020000720c */ /* 0x004fc80003f06270 */
[----:B------:R-:W-:-:S13]  /*00b0*/  ISETP.GE.OR P0, PT, R18, R3, P0 ;  /* 0x000000031200720c */ /* 0x000fda0000706670 */
[----:B------:R-:W-:Y:S05]  /*00c0*/  @P0 EXIT ;  /* 0x000000000000094d */ /* 0x000fea0003800000 */
[----:B------:R-:W0:Y:S01]  /*00d0*/  LDC R19, c[0x0][0x388] ;  /* 0x0000e200ff137b82 */ /* 0x000e220000000800 */
[----:B------:R-:W1:Y:S01]  /*00e0*/  LDCU.64 UR4, c[0x0][0x358] ;  /* 0x00006b00ff0477ac */ /* 0x000e620008000a00 */
[----:B------:R-:W-:Y:S01]  /*00f0*/  HFMA2 R24, -RZ, RZ, 0, 0 ;  /* 0x00000000ff187431 */ /* 0x000fe200000001ff */
[----:B0-----:R-:W-:-:S13]  /*0100*/  ISETP.GE.AND P0, PT, R19, 0x1, PT ;  /* 0x000000011300780c */ /* 0x001fda0003f06270 */
[----:B-1----:R-:W-:Y:S05]  /*0110*/  @!P0 BRA `(.L_x_8) ;  /* 0x0000000400e08947 */ /* 0x002fea0003800000 */
[C---:B------:R-:W-:Y:S01]  /*0120*/  ISETP.GE.U32.AND P1, PT, R19.reuse, 0x8, PT ;  /* 0x000000081300780c */ /* 0x040fe20003f26070 */
[----:B------:R-:W-:Y:S01]  /*0130*/  IMAD R20, R0, R19, RZ ;  /* 0x0000001300147224 */ /* 0x000fe200078e02ff */
[----:B------:R-:W-:Y:S02]  /*0140*/  LOP3.LUT R27, R19, 0x7, RZ, 0xc0, !PT ;  /* 0x00000007131b7812 */ /* 0x000fe400078ec0ff */
[----:B------:R-:W-:Y:S02]  /*0150*/  MOV R24, RZ ;  /* 0x000000ff00187202 */ /* 0x000fe40000000f00 */
[----:B------:R-:W-:Y:S02]  /*0160*/  ISETP.NE.AND P0, PT, R27, RZ, PT ;  /* 0x000000ff1b00720c */ /* 0x000fe40003f05270 */
[----:B------:R-:W-:-:S05]  /*0170*/  MOV R21, RZ ;  /* 0x000000ff00157202 */ /* 0x000fca0000000f00 */
[----:B------:R-:W-:Y:S06]  /*0180*/  @!P1 BRA `(.L_x_9) ;  /* 0x0000000000c49947 */ /* 0x000fec0003800000 */
[----:B------:R-:W0:Y:S01]  /*0190*/  LDC.64 R4, c[0x0][0x390] ;  /* 0x0000e400ff047b82 */ /* 0x000e220000000a00 */
[----:B------:R-:W-:Y:S02]  /*01a0*/  LOP3.LUT R21, R19, 0x7ffffff8, RZ, 0xc0, !PT ;  /* 0x7ffffff813157812 */ /* 0x000fe400078ec0ff */
[----:B------:R-:W-:Y:S02]  /*01b0*/  MOV R24, RZ ;  /* 0x000000ff00187202 */ /* 0x000fe40000000f00 */
[----:B------:R-:W-:Y:S02]  /*01c0*/  MOV R2, R18 ;  /* 0x0000001200027202 */ /* 0x000fe40000000f00 */
[----:B------:R-:W-:Y:S01]  /*01d0*/  IADD3 R22, PT, PT, -R21, RZ, RZ ;  /* 0x000000ff15167210 */ /* 0x000fe20007ffe1ff */
[----:B0-----:R-:W-:-:S03]  /*01e0*/  IMAD.WIDE.U32 R4, R20, 0x4, R4 ;  /* 0x0000000414047825 */ /* 0x001fc600078e0004 */
[----:B------:R-:W-:-:S04]  /*01f0*/  IADD3 R6, P1, PT, R4, 0x10, RZ ;  /* 0x0000001004067810 */ /* 0x000fc80007f3e0ff */
[----:B------:R-:W-:-:S09]  /*0200*/  IADD3.X R7, PT, PT, RZ, R5, RZ, P1, !PT ;  /* 0x00000005ff077210 */ /* 0x000fd20000ffe4ff */
.L_x_10:
[----:B------:R-:W0:Y:S01]  /*0210*/  LDC.64 R16, c[0x0][0x398] ;  /* 0x0000e600ff107b82 */ /* 0x000e220000000a00 */
[----:B------:R-:W-:Y:S02]  /*0220*/  MOV R4, R6 ;  /* 0x0000000600047202 */ /* 0x000fe40000000f00 */
[----:B------:R-:W-:-:S05]  /*0230*/  MOV R5, R7 ;  /* 0x0000000700057202 */ /* 0x000fca0000000f00 */
[----:B------:R-:W2:Y:S04]  /*0240*/  LDG.E R25, desc[UR4][R4.64+-0x10] ;  /* 0xfffff00404197981 */ /* 0x000ea8000c1e1900 */
[----:B------:R-:W3:Y:S04]  /*0250*/  LDG.E R23, desc[UR4][R4.64+-0xc] ;  /* 0xfffff40404177981 */ /* 0x000ee8000c1e1900 */
[----:B------:R-:W4:Y:S04]  /*0260*/  LDG.E R29, desc[UR4][R4.64+-0x8] ;  /* 0xfffff804041d7981 */ /* 0x000f28000c1e1900 */
[----:B------:R-:W5:Y:S01]  /*0270*/  LDG.E R28, desc[UR4][R4.64+-0x4] ;  /* 0xfffffc04041c7981 */ /* 0x000f62000c1e1900 */
[----:B0-----:R-:W-:-:S05]  /*0280*/  IMAD.WIDE R16, R2, 0x4, R16 ;  /* 0x0000000402107825 */ /* 0x001fca00078e0210 */
[----:B------:R0:W2:Y:S01]  /*0290*/  LDG.E R26, desc[UR4][R16.64] ;  /* 0x00000004101a7981 */ /* 0x0000a2000c1e1900 */
[----:B------:R-:W-:-:S04]  /*02a0*/  IMAD.WIDE R14, R3, 0x4, R16 ;  /* 0x00000004030e7825 */ /* 0x000fc800078e0210 */
[C---:B------:R-:W-:Y:S02]  /*02b0*/  IMAD.WIDE R6, R3.reuse, 0x4, R14 ;  /* 0x0000000403067825 */ /* 0x040fe400078e020e */
[----:B------:R-:W3:Y:S02]  /*02c0*/  LDG.E R14, desc[UR4][R14.64] ;  /* 0x000000040e0e7981 */ /* 0x000ee4000c1e1900 */
[C---:B------:R-:W-:Y:S02]  /*02d0*/  IMAD.WIDE R10, R3.reuse, 0x4, R6 ;  /* 0x00000004030a7825 */ /* 0x040fe400078e0206 */
[----:B------:R-:W4:Y:S02]  /*02e0*/  LDG.E R6, desc[UR4][R6.64] ;  /* 0x0000000406067981 */ /* 0x000f24000c1e1900 */
[C---:B------:R-:W-:Y:S02]  /*02f0*/  IMAD.WIDE R8, R3.reuse, 0x4, R10 ;  /* 0x0000000403087825 */ /* 0x040fe400078e020a */
[----:B------:R-:W5:Y:S02]  /*0300*/  LDG.E R10, desc[UR4][R10.64] ;  /* 0x000000040a0a7981 */ /* 0x000f64000c1e1900 */
[----:B------:R-:W-:-:S02]  /*0310*/  IMAD.WIDE R12, R3, 0x4, R8 ;  /* 0x00000004030c7825 */ /* 0x000fc400078e0208 */
[----:B------:R-:W5:Y:S04]  /*0320*/  LDG.E R7, desc[UR4][R4.64] ;  /* 0x0000000404077981 */ /* 0x000f68000c1e1900 */
[----:B------:R-:W5:Y:S01]  /*0330*/  LDG.E R8, desc[UR4][R8.64] ;  /* 0x0000000408087981 */ /* 0x000f62000c1e1900 */
[----:B0-----:R-:W-:-:S03]  /*0340*/  IMAD.WIDE R16, R3, 0x4, R12 ;  /* 0x0000000403107825 */ /* 0x001fc600078e020c */
[----:B------:R-:W5:Y:S04]  /*0350*/  LDG.E R12, desc[UR4][R12.64] ;  /* 0x000000040c0c7981 */ /* 0x000f68000c1e1900 */
[----:B------:R-:W5:Y:S04]  /*0360*/  LDG.E R15, desc[UR4][R16.64] ;  /* 0x00000004100f7981 */ /* 0x000f68000c1e1900 */
[----:B------:R-:W5:Y:S04]  /*0370*/  LDG.E R9, desc[UR4][R4.64+0x4] ;  /* 0x0000040404097981 */ /* 0x000f68000c1e1900 */
[----:B------:R-:W5:Y:S01]  /*0380*/  LDG.E R11, desc[UR4][R4.64+0xc] ;  /* 0x00000c04040b7981 */ /* 0x000f62000c1e1900 */
[----:B--2---:R-:W-:Y:S01]  /*0390*/  FFMA R26, R25, R26, R24 ;  /* 0x0000001a191a7223 */ /* 0x004fe20000000018 */
[----:B------:R-:W-:-:S02]  /*03a0*/  IMAD.WIDE R24, R3, 0x4, R16 ;  /* 0x0000000403187825 */ /* 0x000fc400078e0210 */
[----:B------:R-:W2:Y:S04]  /*03b0*/  LDG.E R16, desc[UR4][R4.64+0x8] ;  /* 0x0000080404107981 */ /* 0x000ea8000c1e1900 */
[----:B------:R-:W2:Y:S01]  /*03c0*/  LDG.E R24, desc[UR4][R24.64] ;  /* 0x0000000418187981 */ /* 0x000ea2000c1e1900 */
[----:B---3--:R-:W-:Y:S01]  /*03d0*/  FFMA R14, R23, R14, R26 ;  /* 0x0000000e170e7223 */ /* 0x008fe2000000001a */
[----:B------:R-:W-:-:S03]  /*03e0*/  IADD3 R22, PT, PT, R22, 0x8, RZ ;  /* 0x0000000816167810 */ /* 0x000fc60007ffe0ff */
[----:B----4-:R-:W-:Y:S01]  /*03f0*/  FFMA R29, R29, R6, R14 ;  /* 0x000000061d1d7223 */ /* 0x010fe2000000000e */
[----:B------:R-:W-:-:S03]  /*0400*/  ISETP.NE.AND P1, PT, R22, RZ, PT ;  /* 0x000000ff1600720c */ /* 0x000fc60003f25270 */
[----:B-----5:R-:W-:Y:S01]  /*0410*/  FFMA R10, R28, R10, R29 ;  /* 0x0000000a1c0a7223 */ /* 0x020fe2000000001d */
[----:B------:R-:W-:-:S03]  /*0420*/  IADD3 R6, P2, PT, R4, 0x20, RZ ;  /* 0x0000002004067810 */ /* 0x000fc60007f5e0ff */
[----:B------:R-:W-:Y:S01]  /*0430*/  FFMA R8, R7, R8, R10 ;  /* 0x0000000807087223 */ /* 0x000fe2000000000a */
[----:B------:R-:W-:Y:S02]  /*0440*/  IADD3.X R7, PT, PT, RZ, R5, RZ, P2, !PT ;  /* 0x00000005ff077210 */ /* 0x000fe400017fe4ff */
[----:B------:R-:W-:Y:S01]  /*0450*/  LEA R2, R3, R2, 0x3 ;  /* 0x0000000203027211 */ /* 0x000fe200078e18ff */
[----:B------:R-:W-:-:S04]  /*0460*/  FFMA R9, R9, R12, R8 ;  /* 0x0000000c09097223 */ /* 0x000fc80000000008 */
[----:B--2---:R-:W-:-:S04]  /*0470*/  FFMA R16, R16, R15, R9 ;  /* 0x0000000f10107223 */ /* 0x004fc80000000009 */
[----:B------:R-:W-:Y:S01]  /*0480*/  FFMA R24, R11, R24, R16 ;  /* 0x000000180b187223 */ /* 0x000fe20000000010 */
[----:B------:R-:W-:Y:S06]  /*0490*/  @P1 BRA `(.L_x_10) ;  /* 0xfffffffc005c1947 */ /* 0x000fec000383ffff */
.L_x_9:
[----:B------:R-:W-:Y:S05]  /*04a0*/  @!P0 BRA `(.L_x_8) ;  /* 0x0000000000fc8947 */ /* 0x000fea0003800000 */
[----:B------:R-:W-:Y:S02]  /*04b0*/  ISETP.GE.U32.AND P1, PT, R27, 0x4, PT ;  /* 0x000000041b00780c */ /* 0x000fe40003f26070 */
[----:B------:R-:W-:-:S04]  /*04c0*/  LOP3.LUT R2, R19, 0x3, RZ, 0xc0, !PT ;  /* 0x0000000313027812 */ /* 0x000fc800078ec0ff */
[----:B------:R-:W-:-:S07]  /*04d0*/  ISETP.NE.AND P0, PT, R2, RZ, PT ;  /* 0x000000ff0200720c */ /* 0x000fce0003f05270 */
[----:B------:R-:W-:Y:S06]  /*04e0*/  @!P1 BRA `(.L_x_11) ;  /* 0x00000000006c9947 */ /* 0x000fec0003800000 */
[----:B------:R-:W0:Y:S01]  /*04f0*/  LDC.64 R6, c[0x0][0x398] ;  /* 0x0000e600ff067b82 */ /* 0x000e220000000a00 */
[----:B------:R-:W1:Y:S01]  /*0500*/  LDCU.64 UR6, c[0x0][0x390] ;  /* 0x00007200ff0677ac */ /* 0x000e620008000a00 */
[----:B------:R-:W-:Y:S01]  /*0510*/  IMAD R9, R21, R3, R18 ;  /* 0x0000000315097224 */ /* 0x000fe200078e0212 */
[CC--:B------:R-:W-:Y:S02]  /*0520*/  IADD3 R5, PT, PT, R20.reuse, R21.reuse, RZ ;  /* 0x0000001514057210 */ /* 0x0c0fe40007ffe0ff */
[----:B------:R-:W-:-:S03]  /*0530*/  IADD3 R10, P1, PT, R20, R21, RZ ;  /* 0x00000015140a7210 */ /* 0x000fc60007f3e0ff */
[----:B------:R-:W2:Y:S01]  /*0540*/  LDC.64 R14, c[0x0][0x390] ;  /* 0x0000e400ff0e7b82 */ /* 0x000ea20000000a00 */
[----:B0-----:R-:W-:-:S04]  /*0550*/  IMAD.WIDE R6, R9, 0x4, R6 ;  /* 0x0000000409067825 */ /* 0x001fc800078e0206 */
[----:B------:R-:W-:Y:S02]  /*0560*/  IMAD.WIDE R8, R3, 0x4, R6 ;  /* 0x0000000403087825 */ /* 0x000fe400078e0206 */
[----:B------:R-:W3:Y:S02]  /*0570*/  LDG.E R6, desc[UR4][R6.64] ;  /* 0x0000000406067981 */ /* 0x000ee4000c1e1900 */
[----:B--2---:R-:W-:Y:S01]  /*0580*/  IMAD.WIDE.U32 R14, R5, 0x4, R14 ;  /* 0x00000004050e7825 */ /* 0x004fe200078e000e */
[----:B------:R-:W-:Y:S02]  /*0590*/  IADD3.X R5, PT, PT, RZ, RZ, RZ, P1, !PT ;  /* 0x000000ffff057210 */ /* 0x000fe40000ffe4ff */
[----:B-1----:R-:W-:-:S03]  /*05a0*/  LEA R4, P1, R10, UR6, 0x2 ;  /* 0x000000060a047c11 */ /* 0x002fc6000f8210ff */
[----:B------:R-:W3:Y:S01]  /*05b0*/  LDG.E R15, desc[UR4][R14.64] ;  /* 0x000000040e0f7981 */ /* 0x000ee2000c1e1900 */
[----:B------:R-:W-:Y:S01]  /*05c0*/  LEA.HI.X R5, R10, UR7, R5, 0x2, P1 ;  /* 0x000000070a057c11 */ /* 0x000fe200088f1405 */
[C---:B------:R-:W-:Y:S02]  /*05d0*/  IMAD.WIDE R10, R3.reuse, 0x4, R8 ;  /* 0x00000004030a7825 */ /* 0x040fe400078e0208 */
[----:B------:R-:W2:Y:S04]  /*05e0*/  LDG.E R8, desc[UR4][R8.64] ;  /* 0x0000000408087981 */ /* 0x000ea8000c1e1900 */
[----:B------:R-:W2:Y:S01]  /*05f0*/  LDG.E R17, desc[UR4][R4.64+0x4] ;  /* 0x0000040404117981 */ /* 0x000ea2000c1e1900 */
[----:B------:R-:W-:-:S03]  /*0600*/  IMAD.WIDE R12, R3, 0x4, R10 ;  /* 0x00000004030c7825 */ /* 0x000fc600078e020a */
[----:B------:R-:W4:Y:S04]  /*0610*/  LDG.E R22, desc[UR4][R10.64] ;  /* 0x000000040a167981 */ /* 0x000f28000c1e1900 */
[----:B------:R-:W4:Y:S04]  /*0620*/  LDG.E R16, desc[UR4][R4.64+0x8] ;  /* 0x0000080404107981 */ /* 0x000f28000c1e1900 */
[----:B------:R-:W5:Y:S04]  /*0630*/  LDG.E R23, desc[UR4][R4.64+0xc] ;  /* 0x00000c0404177981 */ /* 0x000f68000c1e1900 */
[----:B------:R-:W5:Y:S01]  /*0640*/  LDG.E R12, desc[UR4][R12.64] ;  /* 0x000000040c0c7981 */ /* 0x000f62000c1e1900 */
[----:B------:R-:W-:Y:S01]  /*0650*/  IADD3 R21, PT, PT, R21, 0x4, RZ ;  /* 0x0000000415157810 */ /* 0x000fe20007ffe0ff */
[----:B---3--:R-:W-:-:S04]  /*0660*/  FFMA R24, R15, R6, R24 ;  /* 0x000000060f187223 */ /* 0x008fc80000000018 */
[----:B--2---:R-:W-:-:S04]  /*0670*/  FFMA R17, R17, R8, R24 ;  /* 0x0000000811117223 */ /* 0x004fc80000000018 */
[----:B----4-:R-:W-:-:S04]  /*0680*/  FFMA R16, R16, R22, R17 ;  /* 0x0000001610107223 */ /* 0x010fc80000000011 */
[----:B-----5:R-:W-:-:S07]  /*0690*/  FFMA R24, R23, R12, R16 ;  /* 0x0000000c17187223 */ /* 0x020fce0000000010 */
.L_x_11:
[----:B------:R-:W-:Y:S05]  /*06a0*/  @!P0 BRA `(.L_x_8) ;  /* 0x00000000007c8947 */ /* 0x000fea0003800000 */
[----:B------:R-:W-:Y:S01]  /*06b0*/  ISETP.NE.AND P1, PT, R2, 0x1, PT ;  /* 0x000000010200780c */ /* 0x000fe20003f25270 */
[----:B------:R-:W0:Y:S01]  /*06c0*/  LDC.64 R12, c[0x0][0x390] ;  /* 0x0000e400ff0c7b82 */ /* 0x000e220000000a00 */
[----:B------:R-:W-:-:S04]  /*06d0*/  LOP3.LUT R19, R19, 0x1, RZ, 0xc0, !PT ;  /* 0x0000000113137812 */ /* 0x000fc800078ec0ff */
[----:B------:R-:W-:-:S03]  /*06e0*/  ISETP.NE.U32.AND P0, PT, R19, 0x1, PT ;  /* 0x000000011300780c */ /* 0x000fc60003f05070 */
[----:B------:R-:W1:Y:S04]  /*06f0*/  LDC.64 R10, c[0x0][0x398] ;  /* 0x0000e600ff0a7b82 */ /* 0x000e680000000a00 */
[CC--:B------:R-:W-:Y:S02]  /*0700*/  @P1 IADD3 R15, PT, PT, R20.reuse, R21.reuse, RZ ;  /* 0x00000015140f1210 */ /* 0x0c0fe40007ffe0ff */
[----:B------:R-:W-:Y:S02]  /*0710*/  @P1 IADD3 R2, P2, PT, R20, R21, RZ ;  /* 0x0000001514021210 */ /* 0x000fe40007f5e0ff */
[----:B------:R-:W2:Y:S02]  /*0720*/  @P1 LDC.64 R4, c[0x0][0x390] ;  /* 0x0000e400ff041b82 */ /* 0x000ea40000000a00 */
[----:B------:R-:W-:-:S06]  /*0730*/  @P1 IADD3.X R14, PT, PT, RZ, RZ, RZ, P2, !PT ;  /* 0x000000ffff0e1210 */ /* 0x000fcc00017fe4ff */
[----:B------:R-:W3:Y:S01]  /*0740*/  LDC.64 R6, c[0x0][0x390] ;  /* 0x0000e400ff067b82 */ /* 0x000ee20000000a00 */
[----:B0-----:R-:W-:-:S04]  /*0750*/  @P1 IMAD.WIDE.U32 R12, R15, 0x4, R12 ;  /* 0x000000040f0c1825 */ /* 0x001fc800078e000c */
[C---:B------:R-:W-:Y:S01]  /*0760*/  @P1 IMAD R15, R21.reuse, R3, R18 ;  /* 0x00000003150f1224 */ /* 0x040fe200078e0212 */
[----:B------:R-:W-:Y:S01]  /*0770*/  @P1 IADD3 R21, PT, PT, R21, 0x2, RZ ;  /* 0x0000000215151810 */ /* 0x000fe20007ffe0ff */
[----:B------:R-:W4:Y:S01]  /*0780*/  @P1 LDG.E R13, desc[UR4][R12.64] ;  /* 0x000000040c0d1981 */ /* 0x000f22000c1e1900 */
[----:B------:R-:W0:Y:S01]  /*0790*/  LDC.64 R8, c[0x0][0x398] ;  /* 0x0000e600ff087b82 */ /* 0x000e220000000a00 */
[----:B-1----:R-:W-:Y:S01]  /*07a0*/  @P1 IMAD.WIDE R10, R15, 0x4, R10 ;  /* 0x000000040f0a1825 */ /* 0x002fe200078e020a */
[----:B------:R-:W-:Y:S02]  /*07b0*/  @!P0 IADD3 R17, PT, PT, R20, R21, RZ ;  /* 0x0000001514118210 */ /* 0x000fe40007ffe0ff */
[----:B--2---:R-:W-:Y:S01]  /*07c0*/  @P1 LEA R4, P2, R2, R4, 0x2 ;  /* 0x0000000402041211 */ /* 0x004fe200078410ff */
[----:B------:R-:W-:-:S03]  /*07d0*/  @!P0 IMAD R21, R21, R3, R18 ;  /* 0x0000000315158224 */ /* 0x000fc600078e0212 */
[----:B------:R-:W-:Y:S01]  /*07e0*/  @P1 LEA.HI.X R5, R2, R5, R14, 0x2, P2 ;  /* 0x0000000502051211 */ /* 0x000fe200010f140e */
[----:B------:R-:W-:Y:S01]  /*07f0*/  @P1 IMAD.WIDE R14, R3, 0x4, R10 ;  /* 0x00000004030e1825 */ /* 0x000fe200078e020a */
[----:B------:R-:W4:Y:S03]  /*0800*/  @P1 LDG.E R2, desc[UR4][R10.64] ;  /* 0x000000040a021981 */ /* 0x000f26000c1e1900 */
[----:B---3--:R-:W-:Y:S01]  /*0810*/  @!P0 IMAD.WIDE.U32 R6, R17, 0x4, R6 ;  /* 0x0000000411068825 */ /* 0x008fe200078e0006 */
[----:B------:R-:W2:Y:S04]  /*0820*/  @P1 LDG.E R5, desc[UR4][R4.64+0x4] ;  /* 0x0000040404051981 */ /* 0x000ea8000c1e1900 */
[----:B------:R-:W2:Y:S01]  /*0830*/  @P1 LDG.E R14, desc[UR4][R14.64] ;  /* 0x000000040e0e1981 */ /* 0x000ea2000c1e1900 */
[----:B0-----:R-:W-:-:S03]  /*0840*/  @!P0 IMAD.WIDE R8, R21, 0x4, R8 ;  /* 0x0000000415088825 */ /* 0x001fc600078e0208 */
[----:B------:R-:W3:Y:S04]  /*0850*/  @!P0 LDG.E R7, desc[UR4][R6.64] ;  /* 0x0000000406078981 */ /* 0x000ee8000c1e1900 */
[----:B------:R-:W3:Y:S01]  /*0860*/  @!P0 LDG.E R8, desc[UR4][R8.64] ;  /* 0x0000000408088981 */ /* 0x000ee2000c1e1900 */
[----:B----4-:R-:W-:-:S04]  /*0870*/  @P1 FFMA R2, R13, R2, R24 ;  /* 0x000000020d021223 */ /* 0x010fc80000000018 */
[----:B--2---:R-:W-:-:S04]  /*0880*/  @P1 FFMA R24, R5, R14, R2 ;  /* 0x0000000e05181223 */ /* 0x004fc80000000002 */
[----:B---3--:R-:W-:-:S07]  /*0890*/  @!P0 FFMA R24, R7, R8, R24 ;  /* 0x0000000807188223 */ /* 0x008fce0000000018 */
.L_x_8:
[----:B------:R-:W0:Y:S01]  /*08a0*/  LDC.64 R4, c[0x0][0x3a8] ;  /* 0x0000ea00ff047b82 */ /* 0x000e220000000a00 */
[----:B------:R-:W-:Y:S01]  /*08b0*/  IMAD R3, R0, R3, R18 ;  /* 0x0000000300037224 */ /* 0x000fe200078e0212 */
[----:B------:R-:W1:Y:S01]  /*08c0*/  LDCU UR6, c[0x0][0x3a0] ;  /* 0x00007400ff0677ac */ /* 0x000e620008000800 */
[----:B------:R-:W2:Y:S02]  /*08d0*/  LDCU UR7, c[0x0][0x38c] ;  /* 0x00007180ff0777ac */ /* 0x000ea40008000800 */
[----:B0-----:R-:W-:-:S05]  /*08e0*/  IMAD.WIDE R2, R3, 0x4, R4 ;  /* 0x0000000403027825 */ /* 0x001fca00078e0204 */
[----:B------:R-:W1:Y:S02]  /*08f0*/  LDG.E R0, desc[UR4][R2.64] ;  /* 0x0000000402007981 */ /* 0x000e64000c1e1900 */
[----:B-1----:R-:W-:-:S04]  /*0900*/  FMUL R5, R0, UR6 ;  /* 0x0000000600057c20 */ /* 0x002fc80008400000 */
[----:B--2---:R-:W-:-:S05]  /*0910*/  FFMA R5, R24, UR7, R5 ;  /* 0x0000000718057c23 */ /* 0x004fca0008000005 */
[----:B------:R-:W-:Y:S01]  /*0920*/  STG.E desc[UR4][R2.64], R5 ;  /* 0x0000000502007986 */ /* 0x000fe2000c101904 */
[----:B------:R-:W-:Y:S05]  /*0930*/  EXIT ;  /* 0x000000000000794d */ /* 0x000fea0003800000 */
.L_x_12:
        /* <DEDUP_REMOVED lines=12> */
.L_x_15:


//--------------------- .nv.shared._Z10mysgemm_v4ILi128ELi128ELi8ELi8ELi8EEviiifPfS0_fS0_ --------------------------
	.section	.nv.shared._Z10mysgemm_v4ILi128ELi128ELi8ELi8ELi8EEviiifPfS0_fS0_,"aw",@nobits
	.sectionflags	@""
	.align	4
.nv.shared._Z10mysgemm_v4ILi128ELi128ELi8ELi8ELi8EEviiifPfS0_fS0_:
	.zero		9216


//--------------------- .nv.shared.reserved.0     --------------------------
	.section	.nv.shared.reserved.0,"aw",@nobits
	.weak		__nv_reservedSMEM_offset_0_alias
	.size		__nv_reservedSMEM_offset_0_alias, 0, 64
	.other		__nv_reservedSMEM_offset_0_alias,@"STO_CUDA_RESERVED_SHARED STV_DEFAULT"
__nv_reservedSMEM_offset_0_alias:
	.zero		0
	.zero		64


//--------------------- .nv.shared._Z10mysgemm_v2iiifPfS_fS_ --------------------------
	.section	.nv.shared._Z10mysgemm_v2iiifPfS_fS_,"aw",@nobits
	.sectionflags	@""
	.align	4
.nv.shared._Z10mysgemm_v2iiifPfS_fS_:
	.zero		9216


//--------------------- .nv.constant0._Z10mysgemm_v4ILi128ELi128ELi8ELi8ELi8EEviiifPfS0_fS0_ --------------------------
	.section	.nv.constant0._Z10mysgemm_v4ILi128ELi128ELi8ELi8ELi8EEviiifPfS0_fS0_,"a",@progbits
	.sectionflags	@""
	.align	4
.nv.constant0._Z10mysgemm_v4ILi128ELi128ELi8ELi8ELi8EEviiifPfS0_fS0_:
	.zero		944


//--------------------- .nv.constant0._Z10mysgemm_v2iiifPfS_fS_ --------------------------
	.section	.nv.constant0._Z10mysgemm_v2iiifPfS_fS_,"a",@progbits
	.sectionflags	@""
	.align	4
.nv.constant0._Z10mysgemm_v2iiifPfS_fS_:
	.zero		944


//--------------------- .nv.constant0._Z10mysgemm_v1iiifPfS_fS_ --------------------------
	.section	.nv.constant0._Z10mysgemm_v1iiifPfS_fS_,"a",@progbits
	.sectionflags	@""
	.align	4
.nv.constant0._Z10mysgemm_v1iiifPfS_fS_:
	.zero		944


//--------------------- SYMBOLS --------------------------

	.type		.nv.reservedSmem.offset0,@object
	.size		.nv.reservedSmem.offset0,0x4
	.type		.nv.reservedSmem.cap,@object
	.size		.nv.reservedSmem.cap,0x4
